	.target	sm_80

	.elftype	@"ET_EXEC"


//--------------------- .note.nv.tkinfo           --------------------------
	.section	.note.nv.tkinfo,"",@"SHT_NOTE"
	.sectionflags	@"SHF_NOTE_NV_TKINFO"
	.tkinfo
        /*0018*/ 	.word	0x00000002
        /*0030*/ 	.string	""
        /*0030*/ 	.string	"ptxas"
        /*0030*/ 	.string	"Cuda compilation tools, release 13.0, V13.0.88"
        /*0030*/ 	.string	"Build cuda_13.0.r13.0/compiler.36424714_0"
        /*0030*/ 	.string	"-v  -suppress-debug-info  -lineinfo  -arch sm_80 "



//--------------------- .note.nv.cuinfo           --------------------------
	.section	.note.nv.cuinfo,"",@"SHT_NOTE"
	.sectionflags	@"SHF_NOTE_NV_CUINFO"
        /*0018*/ 	.short	0x0002
        /*001a*/ 	.short	0x0050
        /*001c*/ 	.short	0x0082
	.zero		2


//--------------------- .nv.info                  --------------------------
	.section	.nv.info,"",@"SHT_CUDA_INFO"
	.align	4


	//----- nvinfo : EIATTR_REGCOUNT
	.align		4
        /*0000*/ 	.byte	0x04, 0x2f
        /*0002*/ 	.short	(.L_2 - .L_1)
	.align		4
.L_1:
        /*0004*/ 	.word	index@(attn_fwd)
        /*0008*/ 	.word	0x000000ff


	//----- nvinfo : EIATTR_FRAME_SIZE
	.align		4
.L_2:
        /*000c*/ 	.byte	0x04, 0x11
        /*000e*/ 	.short	(.L_4 - .L_3)
	.align		4
.L_3:
        /*0010*/ 	.word	index@(attn_fwd)
        /*0014*/ 	.word	0x00000000


	//----- nvinfo : EIATTR_MIN_STACK_SIZE
	.align		4
.L_4:
        /*0018*/ 	.byte	0x04, 0x12
        /*001a*/ 	.short	(.L_6 - .L_5)
	.align		4
.L_5:
        /*001c*/ 	.word	index@(attn_fwd)
        /*0020*/ 	.word	0x00000000
.L_6:


//--------------------- .nv.info.attn_fwd         --------------------------
	.section	.nv.info.attn_fwd,"",@"SHT_CUDA_INFO"
	.sectionflags	@""
	.align	4


	//----- nvinfo : EIATTR_CUDA_API_VERSION
	.align		4
        /*0000*/ 	.byte	0x04, 0x37
        /*0002*/ 	.short	(.L_8 - .L_7)
.L_7:
        /*0004*/ 	.word	0x00000082


	//----- nvinfo : EIATTR_SW2861232_WAR
	.align		4
.L_8:
        /*0008*/ 	.byte	0x01, 0x35
	.zero		2


	//----- nvinfo : EIATTR_PARAM_CBANK
	.align		4
        /*000c*/ 	.byte	0x04, 0x0a
        /*000e*/ 	.short	(.L_10 - .L_9)
	.align		4
.L_9:
        /*0010*/ 	.word	index@(.nv.constant0.attn_fwd)
        /*0014*/ 	.short	0x0160
        /*0016*/ 	.short	0x0088


	//----- nvinfo : EIATTR_CBANK_PARAM_SIZE
	.align		4
.L_10:
        /*0018*/ 	.byte	0x03, 0x19
        /*001a*/ 	.short	0x0088


	//----- nvinfo : EIATTR_KPARAM_INFO
	.align		4
        /*001c*/ 	.byte	0x04, 0x17
        /*001e*/ 	.short	(.L_12 - .L_11)
.L_11:
        /*0020*/ 	.word	0x00000000
        /*0024*/ 	.short	0x0019
        /*0026*/ 	.short	0x0080
        /*0028*/ 	.byte	0x00, 0xf4, 0x21, 0x00


	//----- nvinfo : EIATTR_KPARAM_INFO
	.align		4
.L_12:
        /*002c*/ 	.byte	0x04, 0x17
        /*002e*/ 	.short	(.L_14 - .L_13)
.L_13:
        /*0030*/ 	.word	0x00000000
        /*0034*/ 	.short	0x0018
        /*0036*/ 	.short	0x0078
        /*0038*/ 	.byte	0x00, 0xf4, 0x21, 0x00


	//----- nvinfo : EIATTR_KPARAM_INFO
	.align		4
.L_14:
        /*003c*/ 	.byte	0x04, 0x17
        /*003e*/ 	.short	(.L_16 - .L_15)
.L_15:
        /*0040*/ 	.word	0x00000000
        /*0044*/ 	.short	0x0017
        /*0046*/ 	.short	0x0070
        /*0048*/ 	.byte	0x00, 0xf0, 0x11, 0x00


	//----- nvinfo : EIATTR_KPARAM_INFO
	.align		4
.L_16:
        /*004c*/ 	.byte	0x04, 0x17
        /*004e*/ 	.short	(.L_18 - .L_17)
.L_17:
        /*0050*/ 	.word	0x00000000
        /*0054*/ 	.short	0x0016
        /*0056*/ 	.short	0x006c
        /*0058*/ 	.byte	0x00, 0xf0, 0x11, 0x00


	//----- nvinfo : EIATTR_KPARAM_INFO
	.align		4
.L_18:
        /*005c*/ 	.byte	0x04, 0x17
        /*005e*/ 	.short	(.L_20 - .L_19)
.L_19:
        /*0060*/ 	.word	0x00000000
        /*0064*/ 	.short	0x0015
        /*0066*/ 	.short	0x0068
        /*0068*/ 	.byte	0x00, 0xf0, 0x11, 0x00


	//----- nvinfo : EIATTR_KPARAM_INFO
	.align		4
.L_20:
        /*006c*/ 	.byte	0x04, 0x17
        /*006e*/ 	.short	(.L_22 - .L_21)
.L_21:
        /*0070*/ 	.word	0x00000000
        /*0074*/ 	.short	0x0014
        /*0076*/ 	.short	0x0064
        /*0078*/ 	.byte	0x00, 0xf0, 0x11, 0x00


	//----- nvinfo : EIATTR_KPARAM_INFO
	.align		4
.L_22:
        /*007c*/ 	.byte	0x04, 0x17
        /*007e*/ 	.short	(.L_24 - .L_23)
.L_23:
        /*0080*/ 	.word	0x00000000
        /*0084*/ 	.short	0x0013
        /*0086*/ 	.short	0x0060
        /*0088*/ 	.byte	0x00, 0xf0, 0x11, 0x00


	//----- nvinfo : EIATTR_KPARAM_INFO
	.align		4
.L_24:
        /*008c*/ 	.byte	0x04, 0x17
        /*008e*/ 	.short	(.L_26 - .L_25)
.L_25:
        /*0090*/ 	.word	0x00000000
        /*0094*/ 	.short	0x0012
        /*0096*/ 	.short	0x005c
        /*0098*/ 	.byte	0x00, 0xf0, 0x11, 0x00


	//----- nvinfo : EIATTR_KPARAM_INFO
	.align		4
.L_26:
        /*009c*/ 	.byte	0x04, 0x17
        /*009e*/ 	.short	(.L_28 - .L_27)
.L_27:
        /*00a0*/ 	.word	0x00000000
        /*00a4*/ 	.short	0x0011
        /*00a6*/ 	.short	0x0058
        /*00a8*/ 	.byte	0x00, 0xf0, 0x11, 0x00


	//----- nvinfo : EIATTR_KPARAM_INFO
	.align		4
.L_28:
        /*00ac*/ 	.byte	0x04, 0x17
        /*00ae*/ 	.short	(.L_30 - .L_29)
.L_29:
        /*00b0*/ 	.word	0x00000000
        /*00b4*/ 	.short	0x0010
        /*00b6*/ 	.short	0x0054
        /*00b8*/ 	.byte	0x00, 0xf0, 0x11, 0x00


	//----- nvinfo : EIATTR_KPARAM_INFO
	.align		4
.L_30:
        /*00bc*/ 	.byte	0x04, 0x17
        /*00be*/ 	.short	(.L_32 - .L_31)
.L_31:
        /*00c0*/ 	.word	0x00000000
        /*00c4*/ 	.short	0x000f
        /*00c6*/ 	.short	0x0050
        /*00c8*/ 	.byte	0x00, 0xf0, 0x11, 0x00


	//----- nvinfo : EIATTR_KPARAM_INFO
	.align		4
.L_32:
        /*00cc*/ 	.byte	0x04, 0x17
        /*00ce*/ 	.short	(.L_34 - .L_33)
.L_33:
        /*00d0*/ 	.word	0x00000000
        /*00d4*/ 	.short	0x000e
        /*00d6*/ 	.short	0x004c
        /*00d8*/ 	.byte	0x00, 0xf0, 0x11, 0x00


	//----- nvinfo : EIATTR_KPARAM_INFO
	.align		4
.L_34:
        /*00dc*/ 	.byte	0x04, 0x17
        /*00de*/ 	.short	(.L_36 - .L_35)
.L_35:
        /*00e0*/ 	.word	0x00000000
        /*00e4*/ 	.short	0x000d
        /*00e6*/ 	.short	0x0048
        /*00e8*/ 	.byte	0x00, 0xf0, 0x11, 0x00


	//----- nvinfo : EIATTR_KPARAM_INFO
	.align		4
.L_36:
        /*00ec*/ 	.byte	0x04, 0x17
        /*00ee*/ 	.short	(.L_38 - .L_37)
.L_37:
        /*00f0*/ 	.word	0x00000000
        /*00f4*/ 	.short	0x000c
        /*00f6*/ 	.short	0x0044
        /*00f8*/ 	.byte	0x00, 0xf0, 0x11, 0x00


	//----- nvinfo : EIATTR_KPARAM_INFO
	.align		4
.L_38:
        /*00fc*/ 	.byte	0x04, 0x17
        /*00fe*/ 	.short	(.L_40 - .L_39)
.L_39:
        /*0100*/ 	.word	0x00000000
        /*0104*/ 	.short	0x000b
        /*0106*/ 	.short	0x0040
        /*0108*/ 	.byte	0x00, 0xf0, 0x11, 0x00


	//----- nvinfo : EIATTR_KPARAM_INFO
	.align		4
.L_40:
        /*010c*/ 	.byte	0x04, 0x17
        /*010e*/ 	.short	(.L_42 - .L_41)
.L_41:
        /*0110*/ 	.word	0x00000000
        /*0114*/ 	.short	0x000a
        /*0116*/ 	.short	0x003c
        /*0118*/ 	.byte	0x00, 0xf0, 0x11, 0x00


	//----- nvinfo : EIATTR_KPARAM_INFO
	.align		4
.L_42:
        /*011c*/ 	.byte	0x04, 0x17
        /*011e*/ 	.short	(.L_44 - .L_43)
.L_43:
        /*0120*/ 	.word	0x00000000
        /*0124*/ 	.short	0x0009
        /*0126*/ 	.short	0x0038
        /*0128*/ 	.byte	0x00, 0xf0, 0x11, 0x00


	//----- nvinfo : EIATTR_KPARAM_INFO
	.align		4
.L_44:
        /*012c*/ 	.byte	0x04, 0x17
        /*012e*/ 	.short	(.L_46 - .L_45)
.L_45:
        /*0130*/ 	.word	0x00000000
        /*0134*/ 	.short	0x0008
        /*0136*/ 	.short	0x0034
        /*0138*/ 	.byte	0x00, 0xf0, 0x11, 0x00


	//----- nvinfo : EIATTR_KPARAM_INFO
	.align		4
.L_46:
        /*013c*/ 	.byte	0x04, 0x17
        /*013e*/ 	.short	(.L_48 - .L_47)
.L_47:
        /*0140*/ 	.word	0x00000000
        /*0144*/ 	.short	0x0007
        /*0146*/ 	.short	0x0030
        /*0148*/ 	.byte	0x00, 0xf0, 0x11, 0x00


	//----- nvinfo : EIATTR_KPARAM_INFO
	.align		4
.L_48:
        /*014c*/ 	.byte	0x04, 0x17
        /*014e*/ 	.short	(.L_50 - .L_49)
.L_49:
        /*0150*/ 	.word	0x00000000
        /*0154*/ 	.short	0x0006
        /*0156*/ 	.short	0x002c
        /*0158*/ 	.byte	0x00, 0xf0, 0x11, 0x00


	//----- nvinfo : EIATTR_KPARAM_INFO
	.align		4
.L_50:
        /*015c*/ 	.byte	0x04, 0x17
        /*015e*/ 	.short	(.L_52 - .L_51)
.L_51:
        /*0160*/ 	.word	0x00000000
        /*0164*/ 	.short	0x0005
        /*0166*/ 	.short	0x0028
        /*0168*/ 	.byte	0x00, 0xf0, 0x11, 0x00


	//----- nvinfo : EIATTR_KPARAM_INFO
	.align		4
.L_52:
        /*016c*/ 	.byte	0x04, 0x17
        /*016e*/ 	.short	(.L_54 - .L_53)
.L_53:
        /*0170*/ 	.word	0x00000000
        /*0174*/ 	.short	0x0004
        /*0176*/ 	.short	0x0020
        /*0178*/ 	.byte	0x00, 0xf4, 0x21, 0x00


	//----- nvinfo : EIATTR_KPARAM_INFO
	.align		4
.L_54:
        /*017c*/ 	.byte	0x04, 0x17
        /*017e*/ 	.short	(.L_56 - .L_55)
.L_55:
        /*0180*/ 	.word	0x00000000
        /*0184*/ 	.short	0x0003
        /*0186*/ 	.short	0x0018
        /*0188*/ 	.byte	0x00, 0xf4, 0x21, 0x00


	//----- nvinfo : EIATTR_KPARAM_INFO
	.align		4
.L_56:
        /*018c*/ 	.byte	0x04, 0x17
        /*018e*/ 	.short	(.L_58 - .L_57)
.L_57:
        /*0190*/ 	.word	0x00000000
        /*0194*/ 	.short	0x0002
        /*0196*/ 	.short	0x0010
        /*0198*/ 	.byte	0x00, 0xf4, 0x21, 0x00


	//----- nvinfo : EIATTR_KPARAM_INFO
	.align		4
.L_58:
        /*019c*/ 	.byte	0x04, 0x17
        /*019e*/ 	.short	(.L_60 - .L_59)
.L_59:
        /*01a0*/ 	.word	0x00000000
        /*01a4*/ 	.short	0x0001
        /*01a6*/ 	.short	0x0008
        /*01a8*/ 	.byte	0x00, 0xf4, 0x21, 0x00


	//----- nvinfo : EIATTR_KPARAM_INFO
	.align		4
.L_60:
        /*01ac*/ 	.byte	0x04, 0x17
        /*01ae*/ 	.short	(.L_62 - .L_61)
.L_61:
        /*01b0*/ 	.word	0x00000000
        /*01b4*/ 	.short	0x0000
        /*01b6*/ 	.short	0x0000
        /*01b8*/ 	.byte	0x00, 0xf4, 0x21, 0x00


	//----- nvinfo : EIATTR_MAXREG_COUNT
	.align		4
.L_62:
        /*01bc*/ 	.byte	0x03, 0x1b
        /*01be*/ 	.short	0x00ff


	//----- nvinfo : EIATTR_NUM_BARRIERS
	.align		4
        /*01c0*/ 	.byte	0x02, 0x4c
        /*01c2*/ 	.byte	0x01
	.zero		1


	//----- nvinfo : EIATTR_MERCURY_ISA_VERSION
	.align		4
        /*01c4*/ 	.byte	0x03, 0x5f
        /*01c6*/ 	.short	0x0000


	//----- nvinfo : EIATTR_COOP_GROUP_MASK_REGIDS
	.align		4
        /*01c8*/ 	.byte	0x04, 0x29
        /*01ca*/ 	.short	(.L_64 - .L_63)


	//   ....[0]....
.L_63:
        /*01cc*/ 	.word	0xffffffff


	//   ....[1]....
        /*01d0*/ 	.word	0xffffffff


	//   ....[2]....
        /*01d4*/ 	.word	0xffffffff


	//   ....[3]....
        /*01d8*/ 	.word	0xffffffff


	//   ....[4]....
        /*01dc*/ 	.word	0xffffffff


	//   ....[5]....
        /*01e0*/ 	.word	0xffffffff


	//   ....[6]....
        /*01e4*/ 	.word	0xffffffff


	//   ....[7]....
        /*01e8*/ 	.word	0xffffffff


	//   ....[8]....
        /*01ec*/ 	.word	0xffffffff


	//   ....[9]....
        /*01f0*/ 	.word	0xffffffff


	//   ....[10]....
        /*01f4*/ 	.word	0xffffffff


	//   ....[11]....
        /*01f8*/ 	.word	0xffffffff


	//   ....[12]....
        /*01fc*/ 	.word	0xffffffff


	//   ....[13]....
        /*0200*/ 	.word	0xffffffff


	//   ....[14]....
        /*0204*/ 	.word	0xffffffff


	//   ....[15]....
        /*0208*/ 	.word	0xffffffff


	//   ....[16]....
        /*020c*/ 	.word	0xffffffff


	//   ....[17]....
        /*0210*/ 	.word	0xffffffff


	//   ....[18]....
        /*0214*/ 	.word	0xffffffff


	//   ....[19]....
        /*0218*/ 	.word	0xffffffff


	//   ....[20]....
        /*021c*/ 	.word	0xffffffff


	//   ....[21]....
        /*0220*/ 	.word	0xffffffff


	//   ....[22]....
        /*0224*/ 	.word	0xffffffff


	//   ....[23]....
        /*0228*/ 	.word	0xffffffff


	//   ....[24]....
        /*022c*/ 	.word	0xffffffff


	//   ....[25]....
        /*0230*/ 	.word	0xffffffff


	//   ....[26]....
        /*0234*/ 	.word	0xffffffff


	//   ....[27]....
        /*0238*/ 	.word	0xffffffff


	//   ....[28]....
        /*023c*/ 	.word	0xffffffff


	//   ....[29]....
        /*0240*/ 	.word	0xffffffff


	//   ....[30]....
        /*0244*/ 	.word	0xffffffff


	//   ....[31]....
        /*0248*/ 	.word	0xffffffff


	//   ....[32]....
        /*024c*/ 	.word	0xffffffff


	//   ....[33]....
        /*0250*/ 	.word	0xffffffff


	//----- nvinfo : EIATTR_COOP_GROUP_INSTR_OFFSETS
	.align		4
.L_64:
        /*0254*/ 	.byte	0x04, 0x28
        /*0256*/ 	.short	(.L_66 - .L_65)


	//   ....[0]....
.L_65:
        /*0258*/ 	.word	0x000034f0


	//   ....[1]....
        /*025c*/ 	.word	0x00003520


	//   ....[2]....
        /*0260*/ 	.word	0x00003550


	//   ....[3]....
        /*0264*/ 	.word	0x00003560


	//   ....[4]....
        /*0268*/ 	.word	0x00003570


	//   ....[5]....
        /*026c*/ 	.word	0x00003580


	//   ....[6]....
        /*0270*/ 	.word	0x00003590


	//   ....[7]....
        /*0274*/ 	.word	0x000035a0


	//   ....[8]....
        /*0278*/ 	.word	0x000035e0


	//   ....[9]....
        /*027c*/ 	.word	0x00003600


	//   ....[10]....
        /*0280*/ 	.word	0x00003620


	//   ....[11]....
        /*0284*/ 	.word	0x00003640


	//   ....[12]....
        /*0288*/ 	.word	0x00003660


	//   ....[13]....
        /*028c*/ 	.word	0x00003680


	//   ....[14]....
        /*0290*/ 	.word	0x00003690


	//   ....[15]....
        /*0294*/ 	.word	0x000036a0


	//   ....[16]....
        /*0298*/ 	.word	0x000037d0


	//   ....[17]....
        /*029c*/ 	.word	0x00003c50


	//   ....[18]....
        /*02a0*/ 	.word	0x00003c80


	//   ....[19]....
        /*02a4*/ 	.word	0x00003ca0


	//   ....[20]....
        /*02a8*/ 	.word	0x00003cc0


	//   ....[21]....
        /*02ac*/ 	.word	0x00003cd0


	//   ....[22]....
        /*02b0*/ 	.word	0x00003ce0


	//   ....[23]....
        /*02b4*/ 	.word	0x00003cf0


	//   ....[24]....
        /*02b8*/ 	.word	0x00003d00


	//   ....[25]....
        /*02bc*/ 	.word	0x00003d40


	//   ....[26]....
        /*02c0*/ 	.word	0x00003d60


	//   ....[27]....
        /*02c4*/ 	.word	0x00003d80


	//   ....[28]....
        /*02c8*/ 	.word	0x00003db0


	//   ....[29]....
        /*02cc*/ 	.word	0x00003dd0


	//   ....[30]....
        /*02d0*/ 	.word	0x00003de0


	//   ....[31]....
        /*02d4*/ 	.word	0x00003df0


	//   ....[32]....
        /*02d8*/ 	.word	0x00003e00


	//   ....[33]....
        /*02dc*/ 	.word	0x00003f40


	//----- nvinfo : EIATTR_EXIT_INSTR_OFFSETS
	.align		4
.L_66:
        /*02e0*/ 	.byte	0x04, 0x1c
        /*02e2*/ 	.short	(.L_68 - .L_67)


	//   ....[0]....
.L_67:
        /*02e4*/ 	.word	0x00008320


	//   ....[1]....
        /*02e8*/ 	.word	0x000083c0


	//----- nvinfo : EIATTR_REQNTID
	.align		4
.L_68:
        /*02ec*/ 	.byte	0x04, 0x10
        /*02ee*/ 	.short	(.L_70 - .L_69)
.L_69:
        /*02f0*/ 	.word	0x00000080
        /*02f4*/ 	.word	0x00000001
        /*02f8*/ 	.word	0x00000001
.L_70:


//--------------------- .nv.callgraph             --------------------------
	.section	.nv.callgraph,"",@"SHT_CUDA_CALLGRAPH"
	.align	4
	.sectionentsize	8
	.align		4
        /*0000*/ 	.word	0x00000000
	.align		4
        /*0004*/ 	.word	0xffffffff
	.align		4
        /*0008*/ 	.word	0x00000000
	.align		4
        /*000c*/ 	.word	0xfffffffe
	.align		4
        /*0010*/ 	.word	0x00000000
	.align		4
        /*0014*/ 	.word	0xfffffffd
	.align		4
        /*0018*/ 	.word	0x00000000
	.align		4
        /*001c*/ 	.word	0xfffffffc


//--------------------- .nv.rel.action            --------------------------
	.section	.nv.rel.action,"",@"SHT_CUDA_RELOCINFO"
	.align	8
	.sectionentsize	8
        /*0000*/ 	.byte	0x73, 0x00, 0x00, 0x00, 0x00, 0x00, 0x00, 0x00, 0x00, 0x00, 0x00, 0x11, 0x25, 0x00, 0x05, 0x36


//--------------------- .nv.constant4             --------------------------
	.section	.nv.constant4,"a",@progbits
	.align	8
	.align		8
.nv.constant4:
        /*0000*/ 	.dword	_$_str


//--------------------- .nv.constant0.attn_fwd    --------------------------
	.section	.nv.constant0.attn_fwd,"a",@progbits
	.sectionflags	@""
	.align	4
.nv.constant0.attn_fwd:
	.zero		488


//--------------------- .text.attn_fwd            --------------------------
	.section	.text.attn_fwd,"ax",@progbits
	.sectioninfo	@"SHI_REGISTERS=255"
	.align	128
        .global         attn_fwd
        .type           attn_fwd,@function
        .size           attn_fwd,(.L_x_3 - attn_fwd)
        .other          attn_fwd,@"STO_CUDA_ENTRY STV_DEFAULT"
attn_fwd:
.text.attn_fwd:
[----:B------:R-:W-:Y:S02]  /*0000*/  IMAD.MOV.U32 R1, RZ, RZ, c[0x0][0x28] ;  /* 0x00000a00ff017624 */ /* 0x000fe400078e00ff */
[----:B------:R-:W0:Y:S01]  /*0010*/  S2R R38, SR_CTAID.X ;  /* 0x0000000000267919 */ /* 0x000e220000002500 */
[----:B------:R-:W-:Y:S01]  /*0020*/  MOV R8, c[0x0][0x198] ;  /* 0x0000660000087a02 */ /* 0x000fe20000000f00 */
[----:B------:R-:W-:Y:S02]  /*0030*/  ULDC.64 UR6, c[0x0][0x118] ;  /* 0x0000460000067ab9 */ /* 0x000fe40000000a00 */
[----:B------:R-:W1:Y:S04]  /*0040*/  S2R R0, SR_TID.X ;  /* 0x0000000000007919 */ /* 0x000e680000002100 */
[----:B------:R-:W2:Y:S01]  /*0050*/  S2R R2, SR_CTAID.Y ;  /* 0x0000000000027919 */ /* 0x000ea20000002600 */
[----:B0-----:R-:W-:Y:S01]  /*0060*/  IMAD.SHL.U32 R38, R38, 0x40, RZ ;  /* 0x0000004026267824 */ /* 0x001fe200078e00ff */
[----:B-1----:R-:W-:-:S04]  /*0070*/  SHF.R.U32.HI R4, RZ, 0x6, R0 ;  /* 0x00000006ff047819 */ /* 0x002fc80000011600 */
[----:B------:R-:W-:Y:S02]  /*0080*/  LOP3.LUT R167, R38, 0x3f, R0, 0xf8, !PT ;  /* 0x0000003f26a77812 */ /* 0x000fe400078ef800 */
[----:B------:R-:W-:Y:S01]  /*0090*/  SGXT.U32 R4, R4, 0x1 ;  /* 0x000000010404781a */ /* 0x000fe20000000000 */
[----:B--2---:R-:W-:Y:S02]  /*00a0*/  IMAD R3, R2, c[0x0][0x190], RZ ;  /* 0x0000640002037a24 */ /* 0x004fe400078e02ff */
[----:B------:R-:W-:Y:S02]  /*00b0*/  IMAD R6, R167, c[0x0][0x194], RZ ;  /* 0x00006500a7067a24 */ /* 0x000fe400078e02ff */
[----:B------:R-:W-:Y:S02]  /*00c0*/  IMAD R14, R4, c[0x0][0x198], RZ ;  /* 0x00006600040e7a24 */ /* 0x000fe400078e02ff */
[C---:B------:R-:W-:Y:S02]  /*00d0*/  IMAD.SHL.U32 R5, R3.reuse, 0x2, RZ ;  /* 0x0000000203057824 */ /* 0x040fe400078e00ff */
[----:B------:R-:W-:Y:S01]  /*00e0*/  IMAD.SHL.U32 R10, R6, 0x2, RZ ;  /* 0x00000002060a7824 */ /* 0x000fe200078e00ff */
[----:B------:R-:W-:Y:S01]  /*00f0*/  LEA R16, R8, R14, 0x1 ;  /* 0x0000000e08107211 */ /* 0x000fe200078e08ff */
[----:B------:R-:W-:-:S03]  /*0100*/  IMAD.HI R3, R3, 0x2, RZ ;  /* 0x0000000203037827 */ /* 0x000fc600078e02ff */
[----:B------:R-:W-:Y:S01]  /*0110*/  IADD3 R5, P0, P1, R10, c[0x0][0x160], R5 ;  /* 0x000058000a057a10 */ /* 0x000fe2000791e005 */
[----:B------:R-:W-:-:S04]  /*0120*/  IMAD.HI R6, R6, 0x2, RZ ;  /* 0x0000000206067827 */ /* 0x000fc800078e02ff */
[----:B------:R-:W-:Y:S01]  /*0130*/  IMAD R18, R8, 0x2, R16 ;  /* 0x0000000208127824 */ /* 0x000fe200078e0210 */
[----:B------:R-:W-:Y:S02]  /*0140*/  IADD3.X R3, R6, c[0x0][0x164], R3, P0, P1 ;  /* 0x0000590006037a10 */ /* 0x000fe400007e2403 */
[-C--:B------:R-:W-:Y:S01]  /*0150*/  LEA R10, P0, R14, R5.reuse, 0x1 ;  /* 0x000000050e0a7211 */ /* 0x080fe200078008ff */
[----:B------:R-:W-:Y:S01]  /*0160*/  IMAD R20, R8, 0x2, R18 ;  /* 0x0000000208147824 */ /* 0x000fe200078e0212 */
[----:B------:R-:W-:Y:S02]  /*0170*/  LEA R12, P1, R16, R5, 0x1 ;  /* 0x00000005100c7211 */ /* 0x000fe400078208ff */
[----:B------:R-:W-:Y:S02]  /*0180*/  LEA.HI.X.SX32 R11, R14, R3, 0x1, P0 ;  /* 0x000000030e0b7211 */ /* 0x000fe400000f0eff */
[----:B------:R-:W-:Y:S02]  /*0190*/  LEA R14, P0, R18, R5, 0x1 ;  /* 0x00000005120e7211 */ /* 0x000fe400078008ff */
[----:B------:R-:W-:Y:S01]  /*01a0*/  LEA R22, R8, R20, 0x1 ;  /* 0x0000001408167211 */ /* 0x000fe200078e08ff */
[----:B------:R0:W2:Y:S01]  /*01b0*/  LDG.E.U16 R6, [R10.64] ;  /* 0x000000060a067981 */ /* 0x0000a2000c1e1500 */
[----:B------:R-:W-:-:S02]  /*01c0*/  LEA.HI.X.SX32 R13, R16, R3, 0x1, P1 ;  /* 0x00000003100d7211 */ /* 0x000fc400008f0eff */
[----:B------:R-:W-:Y:S01]  /*01d0*/  LEA.HI.X.SX32 R15, R18, R3, 0x1, P0 ;  /* 0x00000003120f7211 */ /* 0x000fe200000f0eff */
[----:B------:R-:W-:Y:S01]  /*01e0*/  IMAD R24, R8, 0x2, R22 ;  /* 0x0000000208187824 */ /* 0x000fe200078e0216 */
[-C--:B------:R-:W-:Y:S01]  /*01f0*/  LEA R16, P0, R20, R5.reuse, 0x1 ;  /* 0x0000000514107211 */ /* 0x080fe200078008ff */
[----:B------:R1:W3:Y:S01]  /*0200*/  LDG.E.U16 R7, [R12.64] ;  /* 0x000000060c077981 */ /* 0x0002e2000c1e1500 */
[----:B------:R-:W-:Y:S01]  /*0210*/  LEA R18, P1, R22, R5, 0x1 ;  /* 0x0000000516127211 */ /* 0x000fe200078208ff */
[----:B------:R-:W-:Y:S01]  /*0220*/  IMAD R26, R8, 0x2, R24 ;  /* 0x00000002081a7824 */ /* 0x000fe200078e0218 */
[----:B------:R-:W-:Y:S01]  /*0230*/  LEA.HI.X.SX32 R17, R20, R3, 0x1, P0 ;  /* 0x0000000314117211 */ /* 0x000fe200000f0eff */
[----:B------:R4:W5:Y:S01]  /*0240*/  LDG.E.U16 R9, [R14.64] ;  /* 0x000000060e097981 */ /* 0x000962000c1e1500 */
[----:B------:R-:W-:Y:S02]  /*0250*/  LEA R20, P0, R24, R5, 0x1 ;  /* 0x0000000518147211 */ /* 0x000fe400078008ff */
[-C--:B------:R-:W-:Y:S01]  /*0260*/  LEA.HI.X.SX32 R19, R22, R3.reuse, 0x1, P1 ;  /* 0x0000000316137211 */ /* 0x080fe200008f0eff */
[----:B0-----:R0:W2:Y:S01]  /*0270*/  LDG.E.U16 R10, [R16.64] ;  /* 0x00000006100a7981 */ /* 0x0010a2000c1e1500 */
[----:B------:R-:W-:-:S02]  /*0280*/  LEA.HI.X.SX32 R21, R24, R3, 0x1, P0 ;  /* 0x0000000318157211 */ /* 0x000fc400000f0eff */
[----:B------:R-:W-:Y:S01]  /*0290*/  LEA R22, P0, R26, R5, 0x1 ;  /* 0x000000051a167211 */ /* 0x000fe200078008ff */
[----:B-1----:R1:W2:Y:S01]  /*02a0*/  LDG.E.U16 R12, [R18.64] ;  /* 0x00000006120c7981 */ /* 0x0022a2000c1e1500 */
[----:B------:R-:W-:Y:S02]  /*02b0*/  LEA R28, R8, R26, 0x1 ;  /* 0x0000001a081c7211 */ /* 0x000fe400078e08ff */
[----:B------:R-:W-:Y:S01]  /*02c0*/  LEA.HI.X.SX32 R23, R26, R3, 0x1, P0 ;  /* 0x000000031a177211 */ /* 0x000fe200000f0eff */
[----:B------:R0:W2:Y:S02]  /*02d0*/  LDG.E.U16 R11, [R20.64] ;  /* 0x00000006140b7981 */ /* 0x0000a4000c1e1500 */
[----:B------:R-:W-:Y:S01]  /*02e0*/  IMAD R26, R8, 0x2, R28 ;  /* 0x00000002081a7824 */ /* 0x000fe200078e021c */
[-C--:B----4-:R-:W-:Y:S01]  /*02f0*/  LEA R14, P0, R28, R5.reuse, 0x1 ;  /* 0x000000051c0e7211 */ /* 0x090fe200078008ff */
[----:B------:R4:W2:Y:S02]  /*0300*/  LDG.E.U16 R13, [R22.64] ;  /* 0x00000006160d7981 */ /* 0x0008a4000c1e1500 */
[----:B------:R-:W-:Y:S01]  /*0310*/  IMAD R30, R8, 0x2, R26 ;  /* 0x00000002081e7824 */ /* 0x000fe200078e021a */
[----:B------:R-:W-:-:S02]  /*0320*/  LEA R24, P1, R26, R5, 0x1 ;  /* 0x000000051a187211 */ /* 0x000fc400078208ff */
[-C--:B------:R-:W-:Y:S02]  /*0330*/  LEA.HI.X.SX32 R15, R28, R3.reuse, 0x1, P0 ;  /* 0x000000031c0f7211 */ /* 0x080fe400000f0eff */
[----:B------:R-:W-:Y:S02]  /*0340*/  LEA.HI.X.SX32 R25, R26, R3, 0x1, P1 ;  /* 0x000000031a197211 */ /* 0x000fe400008f0eff */
[----:B0-----:R-:W-:Y:S01]  /*0350*/  LEA R16, P0, R30, R5, 0x1 ;  /* 0x000000051e107211 */ /* 0x001fe200078008ff */
[----:B------:R0:W2:Y:S01]  /*0360*/  LDG.E.U16 R31, [R14.64] ;  /* 0x000000060e1f7981 */ /* 0x0000a2000c1e1500 */
[----:B------:R-:W-:Y:S02]  /*0370*/  LEA R26, R8, R30, 0x1 ;  /* 0x0000001e081a7211 */ /* 0x000fe400078e08ff */
[----:B------:R-:W-:Y:S01]  /*0380*/  LEA.HI.X.SX32 R17, R30, R3, 0x1, P0 ;  /* 0x000000031e117211 */ /* 0x000fe200000f0eff */
[----:B------:R0:W2:Y:S01]  /*0390*/  LDG.E.U16 R54, [R24.64] ;  /* 0x0000000618367981 */ /* 0x0000a2000c1e1500 */
[----:B-1----:R-:W-:Y:S01]  /*03a0*/  LEA R18, P0, R26, R5, 0x1 ;  /* 0x000000051a127211 */ /* 0x002fe200078008ff */
[----:B------:R-:W-:-:S02]  /*03b0*/  IMAD R28, R8, 0x2, R26 ;  /* 0x00000002081c7824 */ /* 0x000fc400078e021a */
[----:B------:R1:W2:Y:S01]  /*03c0*/  LDG.E.U16 R33, [R16.64] ;  /* 0x0000000610217981 */ /* 0x0002a2000c1e1500 */
[----:B------:R-:W-:Y:S01]  /*03d0*/  LEA.HI.X.SX32 R19, R26, R3, 0x1, P0 ;  /* 0x000000031a137211 */ /* 0x000fe200000f0eff */
[----:B------:R-:W-:Y:S01]  /*03e0*/  IMAD R26, R8, 0x2, R28 ;  /* 0x00000002081a7824 */ /* 0x000fe200078e021c */
[----:B------:R-:W-:-:S03]  /*03f0*/  LEA R20, P0, R28, R5, 0x1 ;  /* 0x000000051c147211 */ /* 0x000fc600078008ff */
[----:B------:R1:W2:Y:S01]  /*0400*/  LDG.E.U16 R35, [R18.64] ;  /* 0x0000000612237981 */ /* 0x0002a2000c1e1500 */
[----:B------:R-:W-:Y:S02]  /*0410*/  LEA R30, R8, R26, 0x1 ;  /* 0x0000001a081e7211 */ /* 0x000fe400078e08ff */
[----:B----4-:R-:W-:-:S03]  /*0420*/  LEA R22, P1, R26, R5, 0x1 ;  /* 0x000000051a167211 */ /* 0x010fc600078208ff */
[----:B0-----:R-:W-:Y:S01]  /*0430*/  IMAD R24, R8, 0x2, R30 ;  /* 0x0000000208187824 */ /* 0x001fe200078e021e */
[----:B------:R-:W-:-:S03]  /*0440*/  LEA.HI.X.SX32 R23, R26, R3, 0x1, P1 ;  /* 0x000000031a177211 */ /* 0x000fc600008f0eff */
[----:B------:R-:W-:Y:S01]  /*0450*/  IMAD R26, R8, 0x2, R24 ;  /* 0x00000002081a7824 */ /* 0x000fe200078e0218 */
[----:B------:R-:W-:Y:S01]  /*0460*/  LEA.HI.X.SX32 R21, R28, R3, 0x1, P0 ;  /* 0x000000031c157211 */ /* 0x000fe200000f0eff */
[----:B------:R0:W4:Y:S01]  /*0470*/  LDG.E.U16 R56, [R22.64] ;  /* 0x0000000616387981 */ /* 0x000122000c1e1500 */
[----:B------:R-:W-:Y:S02]  /*0480*/  LEA R14, P0, R30, R5, 0x1 ;  /* 0x000000051e0e7211 */ /* 0x000fe400078008ff */
[----:B------:R-:W-:Y:S01]  /*0490*/  LEA R28, R8, R26, 0x1 ;  /* 0x0000001a081c7211 */ /* 0x000fe200078e08ff */
[----:B------:R0:W2:Y:S01]  /*04a0*/  LDG.E.U16 R37, [R20.64] ;  /* 0x0000000614257981 */ /* 0x0000a2000c1e1500 */
[----:B------:R-:W-:Y:S02]  /*04b0*/  LEA.HI.X.SX32 R15, R30, R3, 0x1, P0 ;  /* 0x000000031e0f7211 */ /* 0x000fe400000f0eff */
[----:B-1----:R-:W-:Y:S01]  /*04c0*/  LEA R16, P0, R24, R5, 0x1 ;  /* 0x0000000518107211 */ /* 0x002fe200078008ff */
[----:B------:R-:W-:-:S02]  /*04d0*/  IMAD R30, R8, 0x2, R28 ;  /* 0x00000002081e7824 */ /* 0x000fc400078e021c */
[----:B------:R1:W2:Y:S01]  /*04e0*/  LDG.E.U16 R39, [R14.64] ;  /* 0x000000060e277981 */ /* 0x0002a2000c1e1500 */
[----:B------:R-:W-:Y:S01]  /*04f0*/  LEA.HI.X.SX32 R17, R24, R3, 0x1, P0 ;  /* 0x0000000318117211 */ /* 0x000fe200000f0eff */
[----:B0-----:R-:W-:Y:S01]  /*0500*/  IMAD R22, R8, 0x2, R30 ;  /* 0x0000000208167824 */ /* 0x001fe200078e021e */
[-C--:B------:R-:W-:Y:S02]  /*0510*/  LEA R18, P0, R26, R5.reuse, 0x1 ;  /* 0x000000051a127211 */ /* 0x080fe400078008ff */
[----:B------:R-:W-:Y:S01]  /*0520*/  LEA R24, P1, R28, R5, 0x1 ;  /* 0x000000051c187211 */ /* 0x000fe200078208ff */
[----:B------:R0:W3:Y:S01]  /*0530*/  LDG.E.U16 R41, [R16.64] ;  /* 0x0000000610297981 */ /* 0x0000e2000c1e1500 */
[----:B------:R-:W-:Y:S02]  /*0540*/  LEA.HI.X.SX32 R19, R26, R3, 0x1, P0 ;  /* 0x000000031a137211 */ /* 0x000fe400000f0eff */
[----:B------:R-:W-:Y:S02]  /*0550*/  LEA R20, P0, R30, R5, 0x1 ;  /* 0x000000051e147211 */ /* 0x000fe400078008ff */
[----:B------:R-:W-:Y:S01]  /*0560*/  LEA R26, R8, R22, 0x1 ;  /* 0x00000016081a7211 */ /* 0x000fe200078e08ff */
[----:B------:R0:W3:Y:S01]  /*0570*/  LDG.E.U16 R43, [R18.64] ;  /* 0x00000006122b7981 */ /* 0x0000e2000c1e1500 */
[----:B------:R-:W-:-:S02]  /*0580*/  LEA.HI.X.SX32 R21, R30, R3, 0x1, P0 ;  /* 0x000000031e157211 */ /* 0x000fc400000f0eff */
[----:B------:R-:W-:Y:S01]  /*0590*/  LEA.HI.X.SX32 R25, R28, R3, 0x1, P1 ;  /* 0x000000031c197211 */ /* 0x000fe200008f0eff */
[----:B------:R-:W-:Y:S01]  /*05a0*/  IMAD R28, R8, 0x2, R26 ;  /* 0x00000002081c7824 */ /* 0x000fe200078e021a */
[----:B-1----:R-:W-:Y:S01]  /*05b0*/  LEA R14, P0, R22, R5, 0x1 ;  /* 0x00000005160e7211 */ /* 0x002fe200078008ff */
[----:B------:R1:W3:Y:S02]  /*05c0*/  LDG.E.U16 R45, [R20.64] ;  /* 0x00000006142d7981 */ /* 0x0002e4000c1e1500 */
[----:B------:R-:W-:Y:S01]  /*05d0*/  IMAD R30, R8, 0x2, R28 ;  /* 0x00000002081e7824 */ /* 0x000fe200078e021c */
[----:B------:R-:W-:Y:S01]  /*05e0*/  LEA.HI.X.SX32 R15, R22, R3, 0x1, P0 ;  /* 0x00000003160f7211 */ /* 0x000fe200000f0eff */
[----:B------:R1:W3:Y:S01]  /*05f0*/  LDG.E.U16 R58, [R24.64] ;  /* 0x00000006183a7981 */ /* 0x0002e2000c1e1500 */
[-C--:B0-----:R-:W-:Y:S02]  /*0600*/  LEA R16, P0, R26, R5.reuse, 0x1 ;  /* 0x000000051a107211 */ /* 0x081fe400078008ff */
[----:B------:R-:W-:Y:S01]  /*0610*/  LEA R22, P1, R28, R5, 0x1 ;  /* 0x000000051c167211 */ /* 0x000fe200078208ff */
[----:B------:R0:W5:Y:S01]  /*0620*/  LDG.E.U16 R47, [R14.64] ;  /* 0x000000060e2f7981 */ /* 0x000162000c1e1500 */
[----:B------:R-:W-:-:S02]  /*0630*/  LEA.HI.X.SX32 R17, R26, R3, 0x1, P0 ;  /* 0x000000031a117211 */ /* 0x000fc400000f0eff */
[----:B------:R-:W-:Y:S02]  /*0640*/  LEA R26, R8, R30, 0x1 ;  /* 0x0000001e081a7211 */ /* 0x000fe400078e08ff */
[----:B------:R-:W-:Y:S01]  /*0650*/  LEA.HI.X.SX32 R23, R28, R3, 0x1, P1 ;  /* 0x000000031c177211 */ /* 0x000fe200008f0eff */
[----:B------:R0:W5:Y:S01]  /*0660*/  LDG.E.U16 R49, [R16.64] ;  /* 0x0000000610317981 */ /* 0x000162000c1e1500 */
[----:B------:R-:W-:Y:S01]  /*0670*/  LEA R18, P0, R30, R5, 0x1 ;  /* 0x000000051e127211 */ /* 0x000fe200078008ff */
[----:B------:R-:W-:Y:S02]  /*0680*/  IMAD R28, R8, 0x2, R26 ;  /* 0x00000002081c7824 */ /* 0x000fe400078e021a */
[----:B------:R0:W5:Y:S01]  /*0690*/  LDG.E.U16 R60, [R22.64] ;  /* 0x00000006163c7981 */ /* 0x000162000c1e1500 */
[----:B------:R-:W-:Y:S01]  /*06a0*/  LEA.HI.X.SX32 R19, R30, R3, 0x1, P0 ;  /* 0x000000031e137211 */ /* 0x000fe200000f0eff */
[----:B------:R-:W-:Y:S01]  /*06b0*/  IMAD R30, R8, 0x2, R28 ;  /* 0x00000002081e7824 */ /* 0x000fe200078e021c */
[----:B-1----:R-:W-:-:S03]  /*06c0*/  LEA R20, P0, R26, R5, 0x1 ;  /* 0x000000051a147211 */ /* 0x002fc600078008ff */
[----:B------:R1:W5:Y:S01]  /*06d0*/  LDG.E.U16 R51, [R18.64] ;  /* 0x0000000612337981 */ /* 0x000362000c1e1500 */
[----:B------:R-:W-:Y:S02]  /*06e0*/  LEA.HI.X.SX32 R21, R26, R3, 0x1, P0 ;  /* 0x000000031a157211 */ /* 0x000fe400000f0eff */
[----:B------:R-:W-:Y:S02]  /*06f0*/  LEA R26, R8, R30, 0x1 ;  /* 0x0000001e081a7211 */ /* 0x000fe400078e08ff */
[----:B0-----:R-:W-:Y:S01]  /*0700*/  LEA R14, P0, R28, R5, 0x1 ;  /* 0x000000051c0e7211 */ /* 0x001fe200078008ff */
[----:B------:R0:W5:Y:S02]  /*0710*/  LDG.E.U16 R53, [R20.64] ;  /* 0x0000000614357981 */ /* 0x000164000c1e1500 */
[----:B------:R-:W-:Y:S01]  /*0720*/  IMAD R32, R8, 0x2, R26 ;  /* 0x0000000208207824 */ /* 0x000fe200078e021a */
[----:B------:R-:W-:Y:S02]  /*0730*/  LEA.HI.X.SX32 R15, R28, R3, 0x1, P0 ;  /* 0x000000031c0f7211 */ /* 0x000fe400000f0eff */
[-C--:B------:R-:W-:Y:S01]  /*0740*/  LEA R24, P1, R30, R5.reuse, 0x1 ;  /* 0x000000051e187211 */ /* 0x080fe200078208ff */
[----:B------:R-:W-:Y:S01]  /*0750*/  IMAD R28, R8, 0x2, R32 ;  /* 0x00000002081c7824 */ /* 0x000fe200078e0220 */
[----:B------:R-:W-:Y:S01]  /*0760*/  LEA R16, P0, R26, R5, 0x1 ;  /* 0x000000051a107211 */ /* 0x000fe200078008ff */
[----:B------:R0:W5:Y:S01]  /*0770*/  LDG.E.U16 R55, [R14.64] ;  /* 0x000000060e377981 */ /* 0x000162000c1e1500 */
[----:B------:R-:W-:-:S02]  /*0780*/  LEA.HI.X.SX32 R25, R30, R3, 0x1, P1 ;  /* 0x000000031e197211 */ /* 0x000fc400008f0eff */
[----:B------:R-:W-:Y:S02]  /*0790*/  LEA R30, R8, R28, 0x1 ;  /* 0x0000001c081e7211 */ /* 0x000fe400078e08ff */
[----:B------:R-:W-:Y:S01]  /*07a0*/  LEA.HI.X.SX32 R17, R26, R3, 0x1, P0 ;  /* 0x000000031a117211 */ /* 0x000fe200000f0eff */
[----:B------:R0:W5:Y:S02]  /*07b0*/  LDG.E.U16 R62, [R24.64] ;  /* 0x00000006183e7981 */ /* 0x000164000c1e1500 */
[----:B------:R-:W-:Y:S01]  /*07c0*/  IMAD R26, R8, 0x2, R30 ;  /* 0x00000002081a7824 */ /* 0x000fe200078e021e */
[----:B-1----:R-:W-:Y:S01]  /*07d0*/  LEA R18, P0, R32, R5, 0x1 ;  /* 0x0000000520127211 */ /* 0x002fe200078008ff */
[----:B------:R1:W5:Y:S02]  /*07e0*/  LDG.E.U16 R57, [R16.64] ;  /* 0x0000000610397981 */ /* 0x000364000c1e1500 */
[----:B------:R-:W-:Y:S01]  /*07f0*/  IMAD R34, R8, 0x2, R26 ;  /* 0x0000000208227824 */ /* 0x000fe200078e021a */
[----:B------:R-:W-:-:S04]  /*0800*/  LEA.HI.X.SX32 R19, R32, R3, 0x1, P0 ;  /* 0x0000000320137211 */ /* 0x000fc800000f0eff */
[C---:B------:R-:W-:Y:S01]  /*0810*/  LEA R32, R8.reuse, R34, 0x1 ;  /* 0x0000002208207211 */ /* 0x040fe200078e08ff */
[----:B------:R1:W5:Y:S04]  /*0820*/  LDG.E.U16 R59, [R18.64] ;  /* 0x00000006123b7981 */ /* 0x000368000c1e1500 */
[----:B------:R-:W-:Y:S01]  /*0830*/  IMAD R36, R8, 0x2, R32 ;  /* 0x0000000208247824 */ /* 0x000fe200078e0220 */
[----:B0-----:R-:W-:-:S03]  /*0840*/  LEA R20, P0, R28, R5, 0x1 ;  /* 0x000000051c147211 */ /* 0x001fc600078008ff */
[----:B------:R-:W-:Y:S01]  /*0850*/  IMAD R24, R8, 0x2, R36 ;  /* 0x0000000208187824 */ /* 0x000fe200078e0224 */
[----:B------:R-:W-:Y:S02]  /*0860*/  LEA.HI.X.SX32 R21, R28, R3, 0x1, P0 ;  /* 0x000000031c157211 */ /* 0x000fe400000f0eff */
[-C--:B------:R-:W-:Y:S02]  /*0870*/  LEA R14, P0, R26, R5.reuse, 0x1 ;  /* 0x000000051a0e7211 */ /* 0x080fe400078008ff */
[----:B------:R-:W-:Y:S01]  /*0880*/  LEA R28, R8, R24, 0x1 ;  /* 0x00000018081c7211 */ /* 0x000fe200078e08ff */
[----:B------:R0:W5:Y:S01]  /*0890*/  LDG.E.U16 R61, [R20.64] ;  /* 0x00000006143d7981 */ /* 0x000162000c1e1500 */
[----:B------:R-:W-:Y:S02]  /*08a0*/  LEA R22, P1, R30, R5, 0x1 ;  /* 0x000000051e167211 */ /* 0x000fe400078208ff */
[-C--:B------:R-:W-:Y:S01]  /*08b0*/  LEA.HI.X.SX32 R15, R26, R3.reuse, 0x1, P0 ;  /* 0x000000031a0f7211 */ /* 0x080fe200000f0eff */
[----:B------:R-:W-:Y:S01]  /*08c0*/  IMAD R26, R8, 0x2, R28 ;  /* 0x00000002081a7824 */ /* 0x000fe200078e021c */
[----:B------:R-:W-:-:S02]  /*08d0*/  LEA.HI.X.SX32 R23, R30, R3, 0x1, P1 ;  /* 0x000000031e177211 */ /* 0x000fc400008f0eff */
[----:B-1----:R-:W-:Y:S01]  /*08e0*/  LEA R16, P0, R34, R5, 0x1 ;  /* 0x0000000522107211 */ /* 0x002fe200078008ff */
[----:B------:R-:W-:Y:S01]  /*08f0*/  IMAD R30, R8, 0x2, R26 ;  /* 0x00000002081e7824 */ /* 0x000fe200078e021a */
[----:B------:R1:W5:Y:S02]  /*0900*/  LDG.E.U16 R63, [R14.64] ;  /* 0x000000060e3f7981 */ /* 0x000364000c1e1500 */
[----:B------:R-:W-:Y:S02]  /*0910*/  LEA.HI.X.SX32 R17, R34, R3, 0x1, P0 ;  /* 0x0000000322117211 */ /* 0x000fe400000f0eff */
[-C--:B------:R-:W-:Y:S01]  /*0920*/  LEA R18, P0, R32, R5.reuse, 0x1 ;  /* 0x0000000520127211 */ /* 0x080fe200078008ff */
[----:B------:R1:W5:Y:S01]  /*0930*/  LDG.E.U16 R64, [R22.64] ;  /* 0x0000000616407981 */ /* 0x000362000c1e1500 */
[----:B------:R-:W-:Y:S02]  /*0940*/  LEA R34, R8, R30, 0x1 ;  /* 0x0000001e08227211 */ /* 0x000fe400078e08ff */
[----:B0-----:R-:W-:Y:S01]  /*0950*/  LEA R20, P1, R36, R5, 0x1 ;  /* 0x0000000524147211 */ /* 0x001fe200078208ff */
[----:B------:R0:W5:Y:S01]  /*0960*/  LDG.E.U16 R65, [R16.64] ;  /* 0x0000000610417981 */ /* 0x000162000c1e1500 */
[-C--:B------:R-:W-:Y:S01]  /*0970*/  LEA.HI.X.SX32 R19, R32, R3.reuse, 0x1, P0 ;  /* 0x0000000320137211 */ /* 0x080fe200000f0eff */
[----:B------:R-:W-:Y:S01]  /*0980*/  IMAD R32, R8, 0x2, R34 ;  /* 0x0000000208207824 */ /* 0x000fe200078e0222 */
[----:B------:R-:W-:-:S02]  /*0990*/  LEA.HI.X.SX32 R21, R36, R3, 0x1, P1 ;  /* 0x0000000324157211 */ /* 0x000fc400008f0eff */
[----:B-1----:R-:W-:Y:S01]  /*09a0*/  LEA R22, P0, R24, R5, 0x1 ;  /* 0x0000000518167211 */ /* 0x002fe200078008ff */
[----:B------:R-:W-:Y:S01]  /*09b0*/  IMAD R36, R8, 0x2, R32 ;  /* 0x0000000208247824 */ /* 0x000fe200078e0220 */
[----:B------:R1:W5:Y:S02]  /*09c0*/  LDG.E.U16 R66, [R18.64] ;  /* 0x0000000612427981 */ /* 0x000364000c1e1500 */
[----:B------:R-:W-:Y:S02]  /*09d0*/  LEA.HI.X.SX32 R23, R24, R3, 0x1, P0 ;  /* 0x0000000318177211 */ /* 0x000fe400000f0eff */
[----:B------:R-:W-:Y:S01]  /*09e0*/  LEA R14, P0, R28, R5, 0x1 ;  /* 0x000000051c0e7211 */ /* 0x000fe200078008ff */
[----:B------:R1:W5:Y:S01]  /*09f0*/  LDG.E.U16 R68, [R20.64] ;  /* 0x0000000614447981 */ /* 0x000362000c1e1500 */
[----:B------:R-:W-:Y:S02]  /*0a00*/  LEA R40, R8, R36, 0x1 ;  /* 0x0000002408287211 */ /* 0x000fe400078e08ff */
[----:B------:R-:W-:Y:S01]  /*0a10*/  LEA.HI.X.SX32 R15, R28, R3, 0x1, P0 ;  /* 0x000000031c0f7211 */ /* 0x000fe200000f0eff */
[----:B------:R1:W5:Y:S02]  /*0a20*/  LDG.E.U16 R67, [R22.64] ;  /* 0x0000000616437981 */ /* 0x000364000c1e1500 */
[----:B------:R-:W-:Y:S01]  /*0a30*/  IMAD R28, R8, 0x2, R40 ;  /* 0x00000002081c7824 */ /* 0x000fe200078e0228 */
[----:B0-----:R-:W-:Y:S01]  /*0a40*/  LEA R16, P0, R26, R5, 0x1 ;  /* 0x000000051a107211 */ /* 0x001fe200078008ff */
[----:B------:R0:W5:Y:S02]  /*0a50*/  LDG.E.U16 R69, [R14.64] ;  /* 0x000000060e457981 */ /* 0x000164000c1e1500 */
[----:B------:R-:W-:Y:S01]  /*0a60*/  IMAD R42, R8, 0x2, R28 ;  /* 0x00000002082a7824 */ /* 0x000fe200078e021c */
[----:B------:R-:W-:-:S02]  /*0a70*/  LEA.HI.X.SX32 R17, R26, R3, 0x1, P0 ;  /* 0x000000031a117211 */ /* 0x000fc400000f0eff */
[----:B------:R-:W-:Y:S02]  /*0a80*/  LEA R24, P1, R30, R5, 0x1 ;  /* 0x000000051e187211 */ /* 0x000fe400078208ff */
[----:B------:R-:W-:Y:S01]  /*0a90*/  LEA R26, R8, R42, 0x1 ;  /* 0x0000002a081a7211 */ /* 0x000fe200078e08ff */
[----:B------:R0:W5:Y:S01]  /*0aa0*/  LDG.E.U16 R70, [R16.64] ;  /* 0x0000000610467981 */ /* 0x000162000c1e1500 */
[----:B------:R-:W-:Y:S02]  /*0ab0*/  LEA.HI.X.SX32 R25, R30, R3, 0x1, P1 ;  /* 0x000000031e197211 */ /* 0x000fe400008f0eff */
[-C--:B-1----:R-:W-:Y:S01]  /*0ac0*/  LEA R18, P0, R34, R5.reuse, 0x1 ;  /* 0x0000000522127211 */ /* 0x082fe200078008ff */
[----:B------:R-:W-:Y:S01]  /*0ad0*/  IMAD R30, R8, 0x2, R26 ;  /* 0x00000002081e7824 */ /* 0x000fe200078e021a */
[----:B------:R-:W-:Y:S01]  /*0ae0*/  LEA R22, P1, R40, R5, 0x1 ;  /* 0x0000000528167211 */ /* 0x000fe200078208ff */
[----:B------:R1:W5:Y:S01]  /*0af0*/  LDG.E.U16 R72, [R24.64] ;  /* 0x0000000618487981 */ /* 0x000362000c1e1500 */
[----:B------:R-:W-:Y:S01]  /*0b00*/  LEA.HI.X.SX32 R19, R34, R3, 0x1, P0 ;  /* 0x0000000322137211 */ /* 0x000fe200000f0eff */
[----:B------:R-:W-:Y:S01]  /*0b10*/  IMAD R34, R8, 0x2, R30 ;  /* 0x0000000208227824 */ /* 0x000fe200078e021e */
[----:B------:R-:W-:-:S02]  /*0b20*/  LEA R20, P0, R32, R5, 0x1 ;  /* 0x0000000520147211 */ /* 0x000fc400078008ff */
[-C--:B------:R-:W-:Y:S01]  /*0b30*/  LEA.HI.X.SX32 R23, R40, R3.reuse, 0x1, P1 ;  /* 0x0000000328177211 */ /* 0x080fe200008f0eff */
        /* <DEDUP_REMOVED lines=8> */
[----:B------:R-:W-:-:S04]  /*0bc0*/  LEA.HI.X.SX32 R15, R36, R3, 0x1, P0 ;  /* 0x00000003240f7211 */ /* 0x000fc800000f0eff */
[C---:B------:R-:W-:Y:S01]  /*0bd0*/  LEA R36, R8.reuse, R46, 0x1 ;  /* 0x0000002e08247211 */ /* 0x040fe200078e08ff */
[----:B------:R0:W5:Y:S04]  /*0be0*/  LDG.E.U16 R74, [R14.64] ;  /* 0x000000060e4a7981 */ /* 0x000168000c1e1500 */
[----:B------:R-:W-:Y:S01]  /*0bf0*/  IMAD R40, R8, 0x2, R36 ;  /* 0x0000000208287824 */ /* 0x000fe200078e0224 */
[----:B------:R-:W-:-:S03]  /*0c00*/  LEA R16, P0, R28, R5, 0x1 ;  /* 0x000000051c107211 */ /* 0x000fc600078008ff */
[----:B------:R-:W-:Y:S01]  /*0c10*/  IMAD R48, R8, 0x2, R40 ;  /* 0x0000000208307824 */ /* 0x000fe200078e0228 */
[----:B------:R-:W-:Y:S02]  /*0c20*/  LEA.HI.X.SX32 R17, R28, R3, 0x1, P0 ;  /* 0x000000031c117211 */ /* 0x000fe400000f0eff */
[----:B-1----:R-:W-:Y:S02]  /*0c30*/  LEA R18, P0, R42, R5, 0x1 ;  /* 0x000000052a127211 */ /* 0x002fe400078008ff */
[----:B------:R-:W-:Y:S01]  /*0c40*/  LEA R28, R8, R48, 0x1 ;  /* 0x00000030081c7211 */ /* 0x000fe200078e08ff */
[----:B------:R1:W5:Y:S01]  /*0c50*/  LDG.E.U16 R75, [R16.64] ;  /* 0x00000006104b7981 */ /* 0x000362000c1e1500 */
[----:B------:R-:W-:-:S03]  /*0c60*/  LEA.HI.X.SX32 R19, R42, R3, 0x1, P0 ;  /* 0x000000032a137211 */ /* 0x000fc600000f0eff */
[----:B------:R-:W-:Y:S01]  /*0c70*/  IMAD R42, R8, 0x2, R28 ;  /* 0x00000002082a7824 */ /* 0x000fe200078e021c */
[-C--:B0-----:R-:W-:Y:S01]  /*0c80*/  LEA R20, P0, R26, R5.reuse, 0x1 ;  /* 0x000000051a147211 */ /* 0x081fe200078008ff */
[----:B------:R0:W5:Y:S01]  /*0c90*/  LDG.E.U16 R77, [R18.64] ;  /* 0x00000006124d7981 */ /* 0x000162000c1e1500 */
[----:B------:R-:W-:Y:S01]  /*0ca0*/  LEA R14, P1, R30, R5, 0x1 ;  /* 0x000000051e0e7211 */ /* 0x000fe200078208ff */
[----:B------:R-:W-:Y:S01]  /*0cb0*/  IMAD R50, R8, 0x2, R42 ;  /* 0x0000000208327824 */ /* 0x000fe200078e022a */
[-C--:B------:R-:W-:Y:S02]  /*0cc0*/  LEA.HI.X.SX32 R21, R26, R3.reuse, 0x1, P0 ;  /* 0x000000031a157211 */ /* 0x080fe400000f0eff */
[----:B------:R-:W-:Y:S02]  /*0cd0*/  LEA.HI.X.SX32 R15, R30, R3, 0x1, P1 ;  /* 0x000000031e0f7211 */ /* 0x000fe400008f0eff */
[----:B------:R-:W-:Y:S01]  /*0ce0*/  LEA R22, P0, R34, R5, 0x1 ;  /* 0x0000000522167211 */ /* 0x000fe200078008ff */
[----:B------:R0:W5:Y:S01]  /*0cf0*/  LDG.E.U16 R78, [R20.64] ;  /* 0x00000006144e7981 */ /* 0x000162000c1e1500 */
[----:B------:R-:W-:-:S02]  /*0d00*/  LEA R30, R8, R50, 0x1 ;  /* 0x00000032081e7211 */ /* 0x000fc400078e08ff */
[----:B------:R-:W-:Y:S01]  /*0d10*/  LEA.HI.X.SX32 R23, R34, R3, 0x1, P0 ;  /* 0x0000000322177211 */ /* 0x000fe200000f0eff */
[----:B------:R0:W5:Y:S01]  /*0d20*/  LDG.E.U16 R80, [R14.64] ;  /* 0x000000060e507981 */ /* 0x000162000c1e1500 */
[-C--:B-1----:R-:W-:Y:S01]  /*0d30*/  LEA R16, P0, R44, R5.reuse, 0x1 ;  /* 0x000000052c107211 */ /* 0x082fe200078008ff */
[----:B------:R-:W-:Y:S01]  /*0d40*/  IMAD R34, R8, 0x2, R30 ;  /* 0x0000000208227824 */ /* 0x000fe200078e021e */
[----:B------:R-:W-:Y:S01]  /*0d50*/  LEA R24, P1, R28, R5, 0x1 ;  /* 0x000000051c187211 */ /* 0x000fe200078208ff */
[----:B------:R1:W5:Y:S01]  /*0d60*/  LDG.E.U16 R79, [R22.64] ;  /* 0x00000006164f7981 */ /* 0x000362000c1e1500 */
[----:B------:R-:W-:Y:S01]  /*0d70*/  LEA.HI.X.SX32 R17, R44, R3, 0x1, P0 ;  /* 0x000000032c117211 */ /* 0x000fe200000f0eff */
[----:B------:R-:W-:Y:S01]  /*0d80*/  IMAD R44, R8, 0x2, R34 ;  /* 0x00000002082c7824 */ /* 0x000fe200078e0222 */
[----:B0-----:R-:W-:Y:S02]  /*0d90*/  LEA R18, P0, R46, R5, 0x1 ;  /* 0x000000052e127211 */ /* 0x001fe400078008ff */
[----:B------:R-:W-:Y:S01]  /*0da0*/  LEA.HI.X.SX32 R25, R28, R3, 0x1, P1 ;  /* 0x000000031c197211 */ /* 0x000fe200008f0eff */
[----:B------:R0:W5:Y:S01]  /*0db0*/  LDG.E.U16 R81, [R16.64] ;  /* 0x0000000610517981 */ /* 0x000162000c1e1500 */
[----:B------:R-:W-:-:S02]  /*0dc0*/  LEA R52, R8, R44, 0x1 ;  /* 0x0000002c08347211 */ /* 0x000fc400078e08ff */
[----:B------:R-:W-:Y:S01]  /*0dd0*/  LEA.HI.X.SX32 R19, R46, R3, 0x1, P0 ;  /* 0x000000032e137211 */ /* 0x000fe200000f0eff */
[----:B------:R0:W5:Y:S02]  /*0de0*/  LDG.E.U16 R84, [R24.64] ;  /* 0x0000000618547981 */ /* 0x000164000c1e1500 */
[----:B------:R-:W-:Y:S01]  /*0df0*/  IMAD R46, R8, 0x2, R52 ;  /* 0x00000002082e7824 */ /* 0x000fe200078e0234 */
[----:B------:R-:W-:Y:S01]  /*0e00*/  LEA R26, P0, R34, R5, 0x1 ;  /* 0x00000005221a7211 */ /* 0x000fe200078008ff */
[----:B------:R0:W5:Y:S02]  /*0e10*/  LDG.E.U16 R82, [R18.64] ;  /* 0x0000000612527981 */ /* 0x000164000c1e1500 */
[----:B------:R-:W-:Y:S01]  /*0e20*/  IMAD R28, R8, 0x2, R46 ;  /* 0x00000002081c7824 */ /* 0x000fe200078e022e */
[----:B------:R-:W-:Y:S02]  /*0e30*/  LEA.HI.X.SX32 R27, R34, R3, 0x1, P0 ;  /* 0x00000003221b7211 */ /* 0x000fe400000f0eff */
[----:B------:R-:W-:-:S02]  /*0e40*/  LEA R14, P0, R36, R5, 0x1 ;  /* 0x00000005240e7211 */ /* 0x000fc400078008ff */
[----:B-1----:R-:W-:Y:S01]  /*0e50*/  LEA R22, P1, R28, R5, 0x1 ;  /* 0x000000051c167211 */ /* 0x002fe200078208ff */
[----:B------:R1:W5:Y:S01]  /*0e60*/  LDG.E.U16 R86, [R26.64] ;  /* 0x000000061a567981 */ /* 0x000362000c1e1500 */
[-C--:B------:R-:W-:Y:S02]  /*0e70*/  LEA.HI.X.SX32 R15, R36, R3.reuse, 0x1, P0 ;  /* 0x00000003240f7211 */ /* 0x080fe400000f0eff */
[----:B------:R-:W-:Y:S02]  /*0e80*/  LEA.HI.X.SX32 R23, R28, R3, 0x1, P1 ;  /* 0x000000031c177211 */ /* 0x000fe400008f0eff */
[-C--:B------:R-:W-:Y:S01]  /*0e90*/  LEA R20, P1, R42, R5.reuse, 0x1 ;  /* 0x000000052a147211 */ /* 0x080fe200078208ff */
[----:B------:R1:W5:Y:S01]  /*0ea0*/  LDG.E.U16 R36, [R14.64] ;  /* 0x000000060e247981 */ /* 0x000362000c1e1500 */
[----:B0-----:R-:W-:Y:S02]  /*0eb0*/  LEA R18, P0, R44, R5, 0x1 ;  /* 0x000000052c127211 */ /* 0x001fe400078008ff */
[----:B------:R-:W-:Y:S01]  /*0ec0*/  LEA R34, R8, R28, 0x1 ;  /* 0x0000001c08227211 */ /* 0x000fe200078e08ff */
[----:B------:R0:W5:Y:S01]  /*0ed0*/  LDG.E.U16 R88, [R22.64] ;  /* 0x0000000616587981 */ /* 0x000162000c1e1500 */
[----:B------:R-:W-:-:S02]  /*0ee0*/  LEA.HI.X.SX32 R21, R42, R3, 0x1, P1 ;  /* 0x000000032a157211 */ /* 0x000fc400008f0eff */
[----:B------:R-:W-:Y:S02]  /*0ef0*/  LEA.HI.X.SX32 R19, R44, R3, 0x1, P0 ;  /* 0x000000032c137211 */ /* 0x000fe400000f0eff */
[-C--:B------:R-:W-:Y:S01]  /*0f00*/  LEA R28, P1, R34, R5.reuse, 0x1 ;  /* 0x00000005221c7211 */ /* 0x080fe200078208ff */
[----:B------:R1:W5:Y:S01]  /*0f10*/  LDG.E.U16 R42, [R20.64] ;  /* 0x00000006142a7981 */ /* 0x000362000c1e1500 */
[----:B------:R-:W-:Y:S02]  /*0f20*/  LEA R16, P0, R40, R5, 0x1 ;  /* 0x0000000528107211 */ /* 0x000fe400078008ff */
[-C--:B------:R-:W-:Y:S01]  /*0f30*/  LEA.HI.X.SX32 R29, R34, R3.reuse, 0x1, P1 ;  /* 0x00000003221d7211 */ /* 0x080fe200008f0eff */
[----:B------:R-:W-:Y:S01]  /*0f40*/  IMAD R34, R8, 0x2, R34 ;  /* 0x0000000208227824 */ /* 0x000fe200078e0222 */
[----:B------:R-:W-:Y:S01]  /*0f50*/  LEA.HI.X.SX32 R17, R40, R3, 0x1, P0 ;  /* 0x0000000328117211 */ /* 0x000fe200000f0eff */
[----:B------:R1:W5:Y:S01]  /*0f60*/  LDG.E.U16 R83, [R18.64] ;  /* 0x0000000612537981 */ /* 0x000362000c1e1500 */
[----:B0-----:R-:W-:-:S02]  /*0f70*/  LEA R22, P1, R50, R5, 0x1 ;  /* 0x0000000532167211 */ /* 0x001fc400078208ff */
[----:B------:R-:W-:Y:S01]  /*0f80*/  LEA R24, P0, R52, R5, 0x1 ;  /* 0x0000000534187211 */ /* 0x000fe200078008ff */
[----:B------:R0:W5:Y:S01]  /*0f90*/  LDG.E.U16 R40, [R16.64] ;  /* 0x0000000610287981 */ /* 0x000162000c1e1500 */
[-C--:B------:R-:W-:Y:S02]  /*0fa0*/  LEA.HI.X.SX32 R23, R50, R3.reuse, 0x1, P1 ;  /* 0x0000000332177211 */ /* 0x080fe400008f0eff */
[----:B------:R-:W-:Y:S01]  /*0fb0*/  LEA.HI.X.SX32 R25, R52, R3, 0x1, P0 ;  /* 0x0000000334197211 */ /* 0x000fe200000f0eff */
[----:B------:R-:W5:Y:S01]  /*0fc0*/  LDG.E.U16 R28, [R28.64] ;  /* 0x000000061c1c7981 */ /* 0x000f62000c1e1500 */
[-C--:B-1----:R-:W-:Y:S02]  /*0fd0*/  LEA R26, P1, R34, R5.reuse, 0x1 ;  /* 0x00000005221a7211 */ /* 0x082fe400078208ff */
[----:B------:R-:W-:Y:S01]  /*0fe0*/  LEA R14, P0, R32, R5, 0x1 ;  /* 0x00000005200e7211 */ /* 0x000fe200078008ff */
[----:B------:R-:W-:Y:S01]  /*0ff0*/  IMAD R8, R8, 0x2, R34 ;  /* 0x0000000208087824 */ /* 0x000fe200078e0222 */
[-C--:B------:R-:W-:Y:S01]  /*1000*/  LEA.HI.X.SX32 R27, R34, R3.reuse, 0x1, P1 ;  /* 0x00000003221b7211 */ /* 0x080fe200008f0eff */
[----:B------:R1:W5:Y:S01]  /*1010*/  LDG.E.U16 R44, [R22.64] ;  /* 0x00000006162c7981 */ /* 0x000362000c1e1500 */
[----:B------:R-:W-:-:S02]  /*1020*/  LEA.HI.X.SX32 R15, R32, R3, 0x1, P0 ;  /* 0x00000003200f7211 */ /* 0x000fc400000f0eff */
[-C--:B------:R-:W-:Y:S01]  /*1030*/  LEA R18, P0, R48, R5.reuse, 0x1 ;  /* 0x0000000530127211 */ /* 0x080fe200078008ff */
[----:B------:R-:W5:Y:S01]  /*1040*/  LDG.E.U16 R24, [R24.64] ;  /* 0x0000000618187981 */ /* 0x000f62000c1e1500 */
[----:B0-----:R-:W-:Y:S02]  /*1050*/  LEA R16, P1, R30, R5, 0x1 ;  /* 0x000000051e107211 */ /* 0x001fe400078208ff */
[-C--:B------:R-:W-:Y:S01]  /*1060*/  LEA.HI.X.SX32 R19, R48, R3.reuse, 0x1, P0 ;  /* 0x0000000330137211 */ /* 0x080fe200000f0eff */
[----:B------:R-:W5:Y:S01]  /*1070*/  LDG.E.U16 R26, [R26.64] ;  /* 0x000000061a1a7981 */ /* 0x000f62000c1e1500 */
[----:B------:R-:W-:Y:S02]  /*1080*/  LEA.HI.X.SX32 R17, R30, R3, 0x1, P1 ;  /* 0x000000031e117211 */ /* 0x000fe400008f0eff */
[-C--:B------:R-:W-:Y:S01]  /*1090*/  LEA R20, P0, R46, R5.reuse, 0x1 ;  /* 0x000000052e147211 */ /* 0x080fe200078008ff */
[----:B------:R-:W5:Y:S01]  /*10a0*/  LDG.E.U16 R14, [R14.64] ;  /* 0x000000060e0e7981 */ /* 0x000f62000c1e1500 */
[----:B-1----:R-:W-:-:S02]  /*10b0*/  LEA R22, P1, R8, R5, 0x1 ;  /* 0x0000000508167211 */ /* 0x002fc400078208ff */
[-C--:B------:R-:W-:Y:S01]  /*10c0*/  LEA.HI.X.SX32 R21, R46, R3.reuse, 0x1, P0 ;  /* 0x000000032e157211 */ /* 0x080fe200000f0eff */
[----:B------:R-:W5:Y:S01]  /*10d0*/  LDG.E.U16 R18, [R18.64] ;  /* 0x0000000612127981 */ /* 0x000f62000c1e1500 */
[----:B------:R-:W-:-:S03]  /*10e0*/  LEA.HI.X.SX32 R23, R8, R3, 0x1, P1 ;  /* 0x0000000308177211 */ /* 0x000fc600008f0eff */
[----:B------:R-:W5:Y:S04]  /*10f0*/  LDG.E.U16 R16, [R16.64] ;  /* 0x0000000610107981 */ /* 0x000f68000c1e1500 */
[----:B------:R-:W5:Y:S04]  /*1100*/  LDG.E.U16 R20, [R20.64] ;  /* 0x0000000614147981 */ /* 0x000f68000c1e1500 */
[----:B------:R-:W5:Y:S01]  /*1110*/  LDG.E.U16 R22, [R22.64] ;  /* 0x0000000616167981 */ /* 0x000f62000c1e1500 */
[----:B------:R-:W-:Y:S02]  /*1120*/  SHF.R.S32.HI R163, RZ, 0x6, R0 ;  /* 0x00000006ffa37819 */ /* 0x000fe40000011400 */
[----:B------:R-:W-:-:S02]  /*1130*/  LOP3.LUT R3, R0, 0x3f, RZ, 0xc0, !PT ;  /* 0x0000003f00037812 */ /* 0x000fc400078ec0ff */
[----:B------:R-:W-:Y:S02]  /*1140*/  SGXT R163, R163, 0x1 ;  /* 0x00000001a3a3781a */ /* 0x000fe40000000200 */
[----:B------:R-:W-:-:S04]  /*1150*/  SHF.L.U32 R8, R3, 0x1, RZ ;  /* 0x0000000103087819 */ /* 0x000fc800000006ff */
[----:B------:R-:W-:-:S05]  /*1160*/  LOP3.LUT R163, R8, 0x90, R163, 0x78, !PT ;  /* 0x0000009008a37812 */ /* 0x000fca00078e78a3 */
[----:B--2---:R0:W-:Y:S01]  /*1170*/  STS.U16 [R163], R6 ;  /* 0x00000006a3007388 */ /* 0x0041e20000000400 */
[C---:B------:R-:W-:Y:S02]  /*1180*/  LOP3.LUT R8, R163.reuse, 0x40, RZ, 0x3c, !PT ;  /* 0x00000040a3087812 */ /* 0x040fe400078e3cff */
[C---:B------:R-:W-:Y:S01]  /*1190*/  LOP3.LUT R3, R163.reuse, 0x60, RZ, 0x3c, !PT ;  /* 0x00000060a3037812 */ /* 0x040fe200078e3cff */
[----:B------:R-:W-:Y:S01]  /*11a0*/  STS.U16 [R163+0x400], R12 ;  /* 0x0004000ca3007388 */ /* 0x000fe20000000400 */
[----:B------:R-:W-:Y:S02]  /*11b0*/  IADD3 R162, R38, 0x40, RZ ;  /* 0x0000004026a27810 */ /* 0x000fe40007ffe0ff */
[----:B0-----:R-:W-:Y:S01]  /*11c0*/  LOP3.LUT R6, R163, 0x20, RZ, 0x3c, !PT ;  /* 0x00000020a3067812 */ /* 0x001fe200078e3cff */
[----:B------:R-:W-:Y:S04]  /*11d0*/  STS.U16 [R163+0x800], R54 ;  /* 0x00080036a3007388 */ /* 0x000fe80000000400 */
[----:B----4-:R-:W-:Y:S01]  /*11e0*/  STS.U16 [R163+0xc00], R56 ;  /* 0x000c0038a3007388 */ /* 0x010fe20000000400 */
[----:B------:R-:W-:Y:S01]  /*11f0*/  IMAD R4, R4, c[0x0][0x1c8], RZ ;  /* 0x0000720004047a24 */ /* 0x000fe200078e02ff */
[----:B------:R-:W-:-:S02]  /*1200*/  ISETP.GE.AND P0, PT, R162, 0x1, PT ;  /* 0x00000001a200780c */ /* 0x000fc40003f06270 */
[----:B---3--:R-:W-:Y:S04]  /*1210*/  STS.U16 [R163+0x1000], R58 ;  /* 0x0010003aa3007388 */ /* 0x008fe80000000400 */
[----:B-----5:R-:W-:Y:S01]  /*1220*/  STS.U16 [R163+0x1400], R60 ;  /* 0x0014003ca3007388 */ /* 0x020fe20000000400 */
[----:B------:R-:W-:Y:S01]  /*1230*/  SHF.R.S32.HI R161, RZ, 0x4, R0 ;  /* 0x00000004ffa17819 */ /* 0x000fe20000011400 */
[----:B------:R-:W-:Y:S01]  /*1240*/  IMAD.MOV.U32 R159, RZ, RZ, 0x3f800000 ;  /* 0x3f800000ff9f7424 */ /* 0x000fe200078e00ff */
[----:B------:R-:W-:Y:S01]  /*1250*/  MOV R127, 0xff800000 ;  /* 0xff800000007f7802 */ /* 0x000fe20000000f00 */
[----:B------:R-:W-:Y:S01]  /*1260*/  IMAD.MOV.U32 R126, RZ, RZ, -0x800000 ;  /* 0xff800000ff7e7424 */ /* 0x000fe200078e00ff */
[----:B------:R-:W-:Y:S01]  /*1270*/  MOV R122, 0xff800000 ;  /* 0xff800000007a7802 */ /* 0x000fe20000000f00 */
[----:B------:R-:W-:Y:S01]  /*1280*/  IMAD.MOV.U32 R124, RZ, RZ, -0x800000 ;  /* 0xff800000ff7c7424 */ /* 0x000fe200078e00ff */
[----:B------:R-:W-:Y:S01]  /*1290*/  MOV R121, 0xff800000 ;  /* 0xff80000000797802 */ /* 0x000fe20000000f00 */
[----:B------:R-:W-:Y:S01]  /*12a0*/  STS.U16 [R163+0x1800], R62 ;  /* 0x0018003ea3007388 */ /* 0x000fe20000000400 */
[----:B------:R-:W-:Y:S01]  /*12b0*/  IMAD.MOV.U32 R125, RZ, RZ, -0x800000 ;  /* 0xff800000ff7d7424 */ /* 0x000fe200078e00ff */
[----:B------:R-:W-:Y:S01]  /*12c0*/  MOV R156, 0x3f800000 ;  /* 0x3f800000009c7802 */ /* 0x000fe20000000f00 */
[----:B------:R-:W-:Y:S01]  /*12d0*/  IMAD.MOV.U32 R123, RZ, RZ, -0x800000 ;  /* 0xff800000ff7b7424 */ /* 0x000fe200078e00ff */
[----:B------:R-:W-:Y:S01]  /*12e0*/  MOV R153, 0x3f800000 ;  /* 0x3f80000000997802 */ /* 0x000fe20000000f00 */
[----:B------:R-:W-:Y:S01]  /*12f0*/  IMAD.MOV.U32 R120, RZ, RZ, -0x800000 ;  /* 0xff800000ff787424 */ /* 0x000fe200078e00ff */
[----:B------:R-:W-:Y:S01]  /*1300*/  CS2R R96, SRZ ;  /* 0x0000000000607805 */ /* 0x000fe2000001ff00 */
[----:B------:R-:W-:Y:S01]  /*1310*/  IMAD.MOV.U32 R158, RZ, RZ, 0x3f800000 ;  /* 0x3f800000ff9e7424 */ /* 0x000fe200078e00ff */
        /* <DEDUP_REMOVED lines=9> */
[----:B------:R-:W-:Y:S01]  /*13b0*/  CS2R R90, SRZ ;  /* 0x00000000005a7805 */ /* 0x000fe2000001ff00 */
[C---:B------:R-:W-:Y:S01]  /*13c0*/  LOP3.LUT R169, R0.reuse, 0x7f, RZ, 0xc0, !PT ;  /* 0x0000007f00a97812 */ /* 0x040fe200078ec0ff */
[C---:B------:R-:W-:Y:S01]  /*13d0*/  IMAD.SHL.U32 R160, R0.reuse, 0x20, RZ ;  /* 0x0000002000a07824 */ /* 0x040fe200078e00ff */
[C---:B------:R-:W-:Y:S01]  /*13e0*/  LOP3.LUT R168, R0.reuse, 0x1c, RZ, 0xc0, !PT ;  /* 0x0000001c00a87812 */ /* 0x040fe200078ec0ff */
[----:B------:R-:W-:Y:S04]  /*13f0*/  STS.U16 [R163+0x1c00], R64 ;  /* 0x001c0040a3007388 */ /* 0x000fe80000000400 */
[----:B------:R-:W-:Y:S01]  /*1400*/  STS.U16 [R163+0x2000], R68 ;  /* 0x00200044a3007388 */ /* 0x000fe20000000400 */
[----:B------:R-:W-:-:S02]  /*1410*/  LOP3.LUT R166, R0, 0x3, RZ, 0xc0, !PT ;  /* 0x0000000300a67812 */ /* 0x000fc400078ec0ff */
[C---:B------:R-:W-:Y:S01]  /*1420*/  LOP3.LUT R165, R0.reuse, 0x20, RZ, 0xc0, !PT ;  /* 0x0000002000a57812 */ /* 0x040fe200078ec0ff */
[----:B------:R-:W-:Y:S04]  /*1430*/  STS.U16 [R163+0x2400], R72 ;  /* 0x00240048a3007388 */ /* 0x000fe80000000400 */
[----:B------:R-:W-:Y:S01]  /*1440*/  STS.U16 [R163+0x2800], R76 ;  /* 0x0028004ca3007388 */ /* 0x000fe20000000400 */
[----:B------:R-:W-:Y:S02]  /*1450*/  LOP3.LUT R164, R0, 0xf, RZ, 0xc0, !PT ;  /* 0x0000000f00a47812 */ /* 0x000fe400078ec0ff */
[----:B------:R-:W-:Y:S01]  /*1460*/  SGXT R161, R161, 0x1 ;  /* 0x00000001a1a1781a */ /* 0x000fe20000000200 */
[----:B------:R-:W-:Y:S04]  /*1470*/  STS.U16 [R163+0x2c00], R80 ;  /* 0x002c0050a3007388 */ /* 0x000fe80000000400 */
        /* <DEDUP_REMOVED lines=51> */
[----:B------:R0:W-:Y:S02]  /*17b0*/  STS.U16 [R3+0x3f00], R22 ;  /* 0x003f001603007388 */ /* 0x0001e40000000400 */
[----:B0-----:R-:W-:-:S05]  /*17c0*/  IMAD.MOV.U32 R3, RZ, RZ, c[0x0][0x1c8] ;  /* 0x00007200ff037624 */ /* 0x001fca00078e00ff */
[----:B------:R-:W-:-:S05]  /*17d0*/  LEA R6, R3, R4, 0x1 ;  /* 0x0000000403067211 */ /* 0x000fca00078e08ff */
[C---:B------:R-:W-:Y:S01]  /*17e0*/  IMAD R8, R3.reuse, 0x2, R6 ;  /* 0x0000000203087824 */ /* 0x040fe200078e0206 */
[----:B------:R-:W-:Y:S01]  /*17f0*/  CS2R R48, SRZ ;  /* 0x0000000000307805 */ /* 0x000fe2000001ff00 */
        /* <DEDUP_REMOVED lines=24> */
[----:B------:R-:W-:Y:S01]  /*1980*/  LEA R10, R3, R8, 0x1 ;  /* 0x00000008030a7211 */ /* 0x000fe200078e08ff */
[----:B------:R-:W-:Y:S05]  /*1990*/  @!P0 BRA `(.L_x_0) ;  /* 0x0000330000008947 */ /* 0x000fea0003800000 */
[----:B------:R-:W-:Y:S01]  /*19a0*/  IMAD R7, R2, c[0x0][0x1b0], RZ ;  /* 0x00006c0002077a24 */ /* 0x000fe200078e02ff */
[--C-:B------:R-:W-:Y:S01]  /*19b0*/  SHF.R.U32.HI R14, RZ, 0x4, R0.reuse ;  /* 0x00000004ff0e7819 */ /* 0x100fe20000011600 */
[----:B------:R-:W-:Y:S01]  /*19c0*/  IMAD R13, R164, c[0x0][0x1b4], RZ ;  /* 0x00006d00a40d7a24 */ /* 0x000fe200078e02ff */
[----:B------:R-:W-:Y:S01]  /*19d0*/  LOP3.LUT R16, R0, 0x7, RZ, 0xc0, !PT ;  /* 0x0000000700107812 */ /* 0x000fe200078ec0ff */
[----:B------:R-:W-:Y:S01]  /*19e0*/  IMAD R5, R2, c[0x0][0x1a0], RZ ;  /* 0x0000680002057a24 */ /* 0x000fe200078e02ff */
[----:B------:R-:W-:Y:S01]  /*19f0*/  SHF.L.U32 R9, R7, 0x1, RZ ;  /* 0x0000000107097819 */ /* 0x000fe200000006ff */
[----:B------:R-:W-:Y:S01]  /*1a00*/  IMAD.SHL.U32 R12, R13, 0x2, RZ ;  /* 0x000000020d0c7824 */ /* 0x000fe200078e00ff */
[----:B------:R-:W-:Y:S01]  /*1a10*/  SHF.R.S32.HI R17, RZ, 0x2, R0 ;  /* 0x00000002ff117819 */ /* 0x000fe20000011400 */
[----:B------:R-:W-:Y:S01]  /*1a20*/  IMAD R11, R169, c[0x0][0x1a8], RZ ;  /* 0x00006a00a90b7a24 */ /* 0x000fe200078e02ff */
[----:B------:R-:W-:Y:S01]  /*1a30*/  MOV R135, c[0x0][0x1a4] ;  /* 0x0000690000877a02 */ /* 0x000fe20000000f00 */
[----:B------:R-:W-:Y:S01]  /*1a40*/  IMAD.SHL.U32 R240, R5, 0x2, RZ ;  /* 0x0000000205f07824 */ /* 0x000fe200078e00ff */
[----:B------:R-:W-:Y:S01]  /*1a50*/  IADD3 R179, P2, P3, R12, c[0x0][0x170], R9 ;  /* 0x00005c000cb37a10 */ /* 0x000fe20007b5e009 */
[----:B------:R-:W-:Y:S01]  /*1a60*/  IMAD.SHL.U32 R241, R11, 0x2, RZ ;  /* 0x000000020bf17824 */ /* 0x000fe200078e00ff */
[----:B------:R-:W-:Y:S01]  /*1a70*/  SGXT R17, R17, 0x1 ;  /* 0x000000011111781a */ /* 0x000fe20000000200 */
[----:B------:R-:W-:Y:S01]  /*1a80*/  IMAD.HI R9, R5, 0x2, RZ ;  /* 0x0000000205097827 */ /* 0x000fe200078e02ff */
[----:B------:R-:W-:Y:S01]  /*1a90*/  SGXT.U32 R5, R14, 0x3 ;  /* 0x000000030e05781a */ /* 0x000fe20000000000 */
[----:B------:R-:W-:Y:S01]  /*1aa0*/  CS2R R48, SRZ ;  /* 0x0000000000307805 */ /* 0x000fe2000001ff00 */
[----:B------:R-:W-:Y:S01]  /*1ab0*/  IADD3 R240, P0, P1, R241, c[0x0][0x168], R240 ;  /* 0x00005a00f1f07a10 */ /* 0x000fe2000791e0f0 */
[----:B------:R-:W-:Y:S01]  /*1ac0*/  IMAD.HI R12, R11, 0x2, RZ ;  /* 0x000000020b0c7827 */ /* 0x000fe200078e02ff */
[----:B------:R-:W-:Y:S01]  /*1ad0*/  SHF.L.U32 R11, R16, 0x4, RZ ;  /* 0x00000004100b7819 */ /* 0x000fe200000006ff */
[----:B------:R-:W-:Y:S01]  /*1ae0*/  CS2R R50, SRZ ;  /* 0x0000000000327805 */ /* 0x000fe2000001ff00 */
[----:B------:R-:W-:Y:S01]  /*1af0*/  LOP3.LUT R133, R17, 0x90, RZ, 0xc0, !PT ;  /* 0x0000009011857812 */ /* 0x000fe200078ec0ff */
[----:B------:R-:W-:Y:S01]  /*1b00*/  IMAD.HI R14, R13, 0x2, RZ ;  /* 0x000000020d0e7827 */ /* 0x000fe200078e02ff */
[----:B------:R-:W-:Y:S01]  /*1b10*/  IADD3.X R241, R12, c[0x0][0x16c], R9, P0, P1 ;  /* 0x00005b000cf17a10 */ /* 0x000fe200007e2409 */
[----:B------:R-:W-:Y:S01]  /*1b20*/  CS2R R52, SRZ ;  /* 0x0000000000347805 */ /* 0x000fe2000001ff00 */
[C---:B------:R-:W-:Y:S01]  /*1b30*/  LEA.HI R141, R168.reuse, 0x10, RZ, 0x1e ;  /* 0x00000010a88d7811 */ /* 0x040fe200078ff0ff */
[----:B------:R-:W-:Y:S01]  /*1b40*/  IMAD R13, R5, c[0x0][0x1b8], RZ ;  /* 0x00006e00050d7a24 */ /* 0x000fe200078e02ff */
[C---:B------:R-:W-:Y:S01]  /*1b50*/  LEA.HI R39, R168.reuse, 0x8, RZ, 0x1e ;  /* 0x00000008a8277811 */ /* 0x040fe200078ff0ff */
[----:B------:R-:W-:Y:S01]  /*1b60*/  IMAD.MOV.U32 R25, RZ, RZ, c[0x0][0x1b8] ;  /* 0x00006e00ff197624 */ /* 0x000fe200078e00ff */
[C---:B------:R-:W-:Y:S01]  /*1b70*/  LEA.HI R145, R168.reuse, 0x20, RZ, 0x1e ;  /* 0x00000020a8917811 */ /* 0x040fe200078ff0ff */
[----:B------:R-:W-:Y:S01]  /*1b80*/  IMAD.HI R7, R7, 0x2, RZ ;  /* 0x0000000207077827 */ /* 0x000fe200078e02ff */
[----:B------:R-:W-:Y:S01]  /*1b90*/  LEA R208, P0, R13, R179, 0x1 ;  /* 0x000000b30dd07211 */ /* 0x000fe200078008ff */
[----:B------:R-:W-:Y:S01]  /*1ba0*/  CS2R R54, SRZ ;  /* 0x0000000000367805 */ /* 0x000fe2000001ff00 */
[----:B------:R-:W-:Y:S01]  /*1bb0*/  LEA.HI R149, R168, 0x30, RZ, 0x1e ;  /* 0x00000030a8957811 */ /* 0x000fe200078ff0ff */
[C---:B------:R-:W-:Y:S01]  /*1bc0*/  IMAD R12, R25.reuse, 0x8, R13 ;  /* 0x00000008190c7824 */ /* 0x040fe200078e020d */
[----:B------:R-:W-:Y:S01]  /*1bd0*/  IADD3.X R23, R14, c[0x0][0x174], R7, P2, P3 ;  /* 0x00005d000e177a10 */ /* 0x000fe200017e6407 */
[C---:B------:R-:W-:Y:S01]  /*1be0*/  IMAD.SHL.U32 R18, R0.reuse, 0x2, RZ ;  /* 0x0000000200127824 */ /* 0x040fe200078e00ff */
[----:B------:R-:W-:Y:S01]  /*1bf0*/  LOP3.LUT R7, R0, 0x10, RZ, 0xc0, !PT ;  /* 0x0000001000077812 */ /* 0x000fe200078ec0ff */
[C-C-:B------:R-:W-:Y:S01]  /*1c00*/  IMAD R20, R16.reuse, 0x4, R165.reuse ;  /* 0x0000000410147824 */ /* 0x140fe200078e02a5 */
[----:B------:R-:W-:Y:S01]  /*1c10*/  LEA R14, R25, R12, 0x3 ;  /* 0x0000000c190e7211 */ /* 0x000fe200078e18ff */
[----:B------:R-:W-:Y:S01]  /*1c20*/  IMAD R9, R16, 0x90, RZ ;  /* 0x0000009010097824 */ /* 0x000fe200078e02ff */
[--C-:B------:R-:W-:Y:S01]  /*1c30*/  LOP3.LUT R5, R11, 0x30, R18.reuse, 0x78, !PT ;  /* 0x000000300b057812 */ /* 0x100fe200078e7812 */
[----:B------:R-:W-:Y:S01]  /*1c40*/  IMAD.SHL.U32 R11, R0, 0x8, RZ ;  /* 0x00000008000b7824 */ /* 0x000fe200078e00ff */
[----:B------:R-:W-:Y:S01]  /*1c50*/  LOP3.LUT R24, R133, 0x10, R18, 0x78, !PT ;  /* 0x0000001085187812 */ /* 0x000fe200078e7812 */
[----:B------:R-:W-:Y:S01]  /*1c60*/  IMAD R15, R25, 0x8, R14 ;  /* 0x00000008190f7824 */ /* 0x000fe200078e020e */
[----:B------:R-:W-:Y:S01]  /*1c70*/  LEA R5, R20, R5, 0x6 ;  /* 0x0000000514057211 */ /* 0x000fe200078e30ff */
[----:B------:R-:W-:Y:S01]  /*1c80*/  IMAD.SHL.U32 R7, R7, 0x40, RZ ;  /* 0x0000004007077824 */ /* 0x000fe200078e00ff */
[----:B------:R-:W-:Y:S01]  /*1c90*/  SHF.R.U32.HI R20, RZ, 0x1, R165 ;  /* 0x00000001ff147819 */ /* 0x000fe200000116a5 */
[----:B------:R-:W-:Y:S01]  /*1ca0*/  IMAD R221, R135, 0x14, RZ ;  /* 0x0000001487dd7824 */ /* 0x000fe200078e02ff */
[----:B------:R-:W-:Y:S01]  /*1cb0*/  LEA R16, R25, R15, 0x3 ;  /* 0x0000000f19107211 */ /* 0x000fe200078e18ff */
[----:B------:R-:W-:Y:S01]  /*1cc0*/  IMAD R115, R135, 0xa, RZ ;  /* 0x0000000a87737824 */ /* 0x000fe200078e02ff */
[----:B------:R-:W-:Y:S01]  /*1cd0*/  LOP3.LUT R19, R11, 0x60, RZ, 0xc0, !PT ;  /* 0x000000600b137812 */ /* 0x000fe200078ec0ff */
[----:B------:R-:W-:Y:S01]  /*1ce0*/  IMAD R223, R135, 0x12, RZ ;  /* 0x0000001287df7824 */ /* 0x000fe200078e02ff */
[----:B------:R-:W-:Y:S01]  /*1cf0*/  LOP3.LUT R21, R11, 0x300, RZ, 0xc0, !PT ;  /* 0x000003000b157812 */ /* 0x000fe200078ec0ff */
[----:B------:R-:W-:Y:S01]  /*1d00*/  IMAD R17, R25, 0x8, R16 ;  /* 0x0000000819117824 */ /* 0x000fe200078e0210 */
[----:B------:R-:W-:Y:S01]  /*1d10*/  LOP3.LUT R11, R20, 0x90, R161, 0x78, !PT ;  /* 0x00000090140b7812 */ /* 0x000fe200078e78a1 */
[C---:B------:R-:W-:Y:S01]  /*1d20*/  IMAD R22, R166.reuse, 0x4, R19 ;  /* 0x00000004a6167824 */ /* 0x040fe200078e0213 */
[----:B------:R-:W-:Y:S01]  /*1d30*/  LOP3.LUT R20, R9, 0x10, R18, 0x78, !PT ;  /* 0x0000001009147812 */ /* 0x000fe200078e7812 */
[----:B------:R-:W-:Y:S01]  /*1d40*/  IMAD R18, R25, 0x8, R17 ;  /* 0x0000000819127824 */ /* 0x000fe200078e0211 */
[-C--:B------:R-:W-:Y:S01]  /*1d50*/  LEA R19, R166, R7.reuse, 0x5 ;  /* 0x00000007a6137211 */ /* 0x080fe200078e28ff */
[----:B------:R-:W-:Y:S01]  /*1d60*/  IMAD.IADD R9, R11, 0x1, R22 ;  /* 0x000000010b097824 */ /* 0x000fe200078e0216 */
[----:B------:R-:W-:Y:S01]  /*1d70*/  LOP3.LUT R7, R20, R7, RZ, 0xfc, !PT ;  /* 0x0000000714077212 */ /* 0x000fe200078efcff */
[C---:B------:R-:W-:Y:S01]  /*1d80*/  IMAD R119, R135.reuse, 0xc, RZ ;  /* 0x0000000c87777824 */ /* 0x040fe200078e02ff */
[----:B------:R-:W-:Y:S01]  /*1d90*/  IADD3 R11, R24, R19, R21 ;  /* 0x00000013180b7210 */ /* 0x000fe20007ffe015 */
[----:B------:R-:W-:Y:S01]  /*1da0*/  IMAD R219, R135, 0x16, RZ ;  /* 0x0000001687db7824 */ /* 0x000fe200078e02ff */
[----:B------:R-:W-:Y:S01]  /*1db0*/  LEA R19, R25, R18, 0x3 ;  /* 0x0000001219137211 */ /* 0x000fe200078e18ff */
[C---:B------:R-:W-:Y:S01]  /*1dc0*/  IMAD R113, R135.reuse, 0x9, RZ ;  /* 0x0000000987717824 */ /* 0x040fe200078e02ff */
[C---:B------:R-:W-:Y:S01]  /*1dd0*/  LEA R206, P1, R12.reuse, R179, 0x1 ;  /* 0x000000b30cce7211 */ /* 0x040fe200078208ff */
[----:B------:R-:W-:Y:S01]  /*1de0*/  IMAD R107, R135, 0x6, RZ ;  /* 0x00000006876b7824 */ /* 0x000fe200078e02ff */
[-C--:B------:R-:W-:Y:S01]  /*1df0*/  LEA.HI.X.SX32 R209, R13, R23.reuse, 0x1, P0 ;  /* 0x000000170dd17211 */ /* 0x080fe200000f0eff */
[----:B------:R-:W-:Y:S01]  /*1e00*/  IMAD R20, R25, 0x8, R19 ;  /* 0x0000000819147824 */ /* 0x000fe200078e0213 */
[----:B------:R-:W-:Y:S01]  /*1e10*/  LEA.HI.X.SX32 R207, R12, R23, 0x1, P1 ;  /* 0x000000170ccf7211 */ /* 0x000fe200008f0eff */
[----:B------:R-:W-:Y:S01]  /*1e20*/  IMAD R105, R135, 0x5, RZ ;  /* 0x0000000587697824 */ /* 0x000fe200078e02ff */
[CC--:B------:R-:W-:Y:S01]  /*1e30*/  LEA R204, P2, R14.reuse, R179.reuse, 0x1 ;  /* 0x000000b30ecc7211 */ /* 0x0c0fe200078408ff */
[----:B------:R-:W-:Y:S01]  /*1e40*/  IMAD R12, R25, 0x8, R20 ;  /* 0x00000008190c7824 */ /* 0x000fe200078e0214 */
[----:B------:R-:W-:Y:S01]  /*1e50*/  LEA R202, P0, R15, R179, 0x1 ;  /* 0x000000b30fca7211 */ /* 0x000fe200078008ff */
[C---:B------:R-:W-:Y:S01]  /*1e60*/  IMAD R117, R135.reuse, 0xb, RZ ;  /* 0x0000000b87757824 */ /* 0x040fe200078e02ff */
[-C--:B------:R-:W-:Y:S01]  /*1e70*/  LEA.HI.X.SX32 R205, R14, R23.reuse, 0x1, P2 ;  /* 0x000000170ecd7211 */ /* 0x080fe200010f0eff */
[----:B------:R-:W-:Y:S01]  /*1e80*/  IMAD R215, R135, 0x1a, RZ ;  /* 0x0000001a87d77824 */ /* 0x000fe200078e02ff */
[----:B------:R-:W-:Y:S01]  /*1e90*/  LEA R13, R25, R12, 0x3 ;  /* 0x0000000c190d7211 */ /* 0x000fe200078e18ff */
[----:B------:R-:W-:Y:S01]  /*1ea0*/  IMAD R123, R135, 0xe, RZ ;  /* 0x0000000e877b7824 */ /* 0x000fe200078e02ff */
[----:B------:R-:W-:Y:S01]  /*1eb0*/  LEA.HI.X.SX32 R203, R15, R23, 0x1, P0 ;  /* 0x000000170fcb7211 */ /* 0x000fe200000f0eff */
[----:B------:R-:W-:Y:S01]  /*1ec0*/  IMAD R217, R135, 0x18, RZ ;  /* 0x0000001887d97824 */ /* 0x000fe200078e02ff */
[CC--:B------:R-:W-:Y:S01]  /*1ed0*/  LEA R200, P1, R16.reuse, R179.reuse, 0x1 ;  /* 0x000000b310c87211 */ /* 0x0c0fe200078208ff */
[----:B------:R-:W-:Y:S01]  /*1ee0*/  IMAD R14, R25, 0x8, R13 ;  /* 0x00000008190e7824 */ /* 0x000fe200078e020d */
[----:B------:R-:W-:Y:S01]  /*1ef0*/  LEA R198, P2, R17, R179, 0x1 ;  /* 0x000000b311c67211 */ /* 0x000fe200078408ff */
[----:B------:R-:W-:Y:S01]  /*1f00*/  IMAD R213, R135, 0x1c, RZ ;  /* 0x0000001c87d57824 */ /* 0x000fe200078e02ff */
[----:B------:R-:W-:Y:S01]  /*1f10*/  LEA.HI.X.SX32 R201, R16, R23, 0x1, P1 ;  /* 0x0000001710c97211 */ /* 0x000fe200008f0eff */
[----:B------:R-:W-:Y:S01]  /*1f20*/  IMAD R15, R25, 0x8, R14 ;  /* 0x00000008190f7824 */ /* 0x000fe200078e020e */
[----:B------:R-:W-:Y:S01]  /*1f30*/  LEA R196, P0, R18, R179, 0x1 ;  /* 0x000000b312c47211 */ /* 0x000fe200078008ff */
[----:B------:R-:W-:Y:S01]  /*1f40*/  IMAD R121, R135, 0xd, RZ ;  /* 0x0000000d87797824 */ /* 0x000fe200078e02ff */
[----:B------:R-:W-:Y:S01]  /*1f50*/  LEA.HI.X.SX32 R199, R17, R23, 0x1, P2 ;  /* 0x0000001711c77211 */ /* 0x000fe200010f0eff */
[----:B------:R-:W-:Y:S01]  /*1f60*/  IMAD R109, R135, 0x7, RZ ;  /* 0x00000007876d7824 */ /* 0x000fe200078e02ff */
[----:B------:R-:W-:Y:S01]  /*1f70*/  LEA R16, R25, R15, 0x3 ;  /* 0x0000000f19107211 */ /* 0x000fe200078e18ff */
[----:B------:R-:W-:Y:S01]  /*1f80*/  IMAD R211, R135, 0x1e, RZ ;  /* 0x0000001e87d37824 */ /* 0x000fe200078e02ff */
[----:B------:R-:W-:Y:S01]  /*1f90*/  LEA R192, P2, R20, R179, 0x1 ;  /* 0x000000b314c07211 */ /* 0x000fe200078408ff */
[----:B------:R-:W-:Y:S01]  /*1fa0*/  IMAD.SHL.U32 R33, R141, 0x8, RZ ;  /* 0x000000088d217824 */ /* 0x000fe200078e00ff */
[----:B------:R-:W-:Y:S01]  /*1fb0*/  LEA.HI.X.SX32 R197, R18, R23, 0x1, P0 ;  /* 0x0000001712c57211 */ /* 0x000fe200000f0eff */
[----:B------:R-:W-:Y:S01]  /*1fc0*/  IMAD R17, R25, 0x8, R16 ;  /* 0x0000000819117824 */ /* 0x000fe200078e0210 */
[-C--:B------:R-:W-:Y:S01]  /*1fd0*/  LEA R194, P1, R19, R179.reuse, 0x1 ;  /* 0x000000b313c27211 */ /* 0x080fe200078208ff */
[----:B------:R-:W-:Y:S01]  /*1fe0*/  IMAD.SHL.U32 R37, R145, 0x8, RZ ;  /* 0x0000000891257824 */ /* 0x000fe200078e00ff */
[----:B------:R-:W-:Y:S01]  /*1ff0*/  LEA R190, P0, R12, R179, 0x1 ;  /* 0x000000b30cbe7211 */ /* 0x000fe200078008ff */
[----:B------:R-:W-:Y:S01]  /*2000*/  IMAD.SHL.U32 R129, R149, 0x8, RZ ;  /* 0x0000000895817824 */ /* 0x000fe200078e00ff */
[-C--:B------:R-:W-:Y:S01]  /*2010*/  LEA.HI.X.SX32 R193, R20, R23.reuse, 0x1, P2 ;  /* 0x0000001714c17211 */ /* 0x080fe200010f0eff */
[----:B------:R-:W-:Y:S01]  /*2020*/  IMAD.SHL.U32 R22, R166, 0x2, RZ ;  /* 0x00000002a6167824 */ /* 0x000fe200078e00ff */
[----:B------:R-:W-:Y:S01]  /*2030*/  LEA.HI.X.SX32 R195, R19, R23, 0x1, P1 ;  /* 0x0000001713c37211 */ /* 0x000fe200008f0eff */
[C---:B------:R-:W-:Y:S01]  /*2040*/  IMAD.SHL.U32 R19, R135.reuse, 0x2, RZ ;  /* 0x0000000287137824 */ /* 0x040fe200078e00ff */
[----:B------:R-:W-:Y:S01]  /*2050*/  LEA R186, P2, R14, R179, 0x1 ;  /* 0x000000b30eba7211 */ /* 0x000fe200078408ff */
[----:B------:R-:W-:Y:S01]  /*2060*/  IMAD.SHL.U32 R111, R135, 0x8, RZ ;  /* 0x00000008876f7824 */ /* 0x000fe200078e00ff */
[----:B------:R-:W-:Y:S01]  /*2070*/  LEA.HI.X.SX32 R191, R12, R23, 0x1, P0 ;  /* 0x000000170cbf7211 */ /* 0x000fe200000f0eff */
[----:B------:R-:W-:Y:S01]  /*2080*/  IMAD R12, R25, 0x8, R17 ;  /* 0x00000008190c7824 */ /* 0x000fe200078e0211 */
[----:B------:R-:W-:Y:S01]  /*2090*/  LEA R188, P1, R13, R179, 0x1 ;  /* 0x000000b30dbc7211 */ /* 0x000fe200078208ff */
[----:B------:R-:W-:Y:S01]  /*20a0*/  IMAD R125, R135, 0xf, RZ ;  /* 0x0000000f877d7824 */ /* 0x000fe200078e02ff */
[-C--:B------:R-:W-:Y:S01]  /*20b0*/  LEA.HI.X.SX32 R187, R14, R23.reuse, 0x1, P2 ;  /* 0x000000170ebb7211 */ /* 0x080fe200010f0eff */
[----:B------:R-:W-:Y:S01]  /*20c0*/  IMAD.IADD R148, R38, 0x1, R149 ;  /* 0x0000000126947824 */ /* 0x000fe200078e0295 */
[----:B------:R-:W-:Y:S01]  /*20d0*/  LEA.HI.X.SX32 R189, R13, R23, 0x1, P1 ;  /* 0x000000170dbd7211 */ /* 0x000fe200008f0eff */
[----:B------:R-:W-:Y:S01]  /*20e0*/  IMAD.SHL.U32 R13, R168, 0x2, RZ ;  /* 0x00000002a80d7824 */ /* 0x000fe200078e00ff */
[-C--:B------:R-:W-:Y:S01]  /*20f0*/  LEA R180, P2, R17, R179.reuse, 0x1 ;  /* 0x000000b311b47211 */ /* 0x080fe200078408ff */
[C---:B------:R-:W-:Y:S01]  /*2100*/  IMAD.IADD R144, R38.reuse, 0x1, R145 ;  /* 0x0000000126907824 */ /* 0x040fe200078e0291 */
[-C--:B------:R-:W-:Y:S01]  /*2110*/  IADD3 R220, P5, R221, R240.reuse, RZ ;  /* 0x000000f0dddc7210 */ /* 0x080fe20007fbe0ff */
[----:B------:R-:W-:Y:S01]  /*2120*/  IMAD.IADD R140, R38, 0x1, R141 ;  /* 0x00000001268c7824 */ /* 0x000fe200078e028d */
[-C--:B------:R-:W-:Y:S01]  /*2130*/  LEA R182, P1, R16, R179.reuse, 0x1 ;  /* 0x000000b310b67211 */ /* 0x080fe200078208ff */
[----:B------:R-:W-:Y:S01]  /*2140*/  IMAD.MOV.U32 R159, RZ, RZ, 0x3f800000 ;  /* 0x3f800000ff9f7424 */ /* 0x000fe200078e00ff */
[-C--:B------:R-:W-:Y:S01]  /*2150*/  LEA R178, P3, R12, R179.reuse, 0x1 ;  /* 0x000000b30cb27211 */ /* 0x080fe200078608ff */
[----:B------:R-:W-:Y:S01]  /*2160*/  IMAD.MOV.U32 R177, RZ, RZ, -0x800000 ;  /* 0xff800000ffb17424 */ /* 0x000fe200078e00ff */
[----:B------:R-:W-:Y:S01]  /*2170*/  LEA R184, P0, R15, R179, 0x1 ;  /* 0x000000b30fb87211 */ /* 0x000fe200078008ff */
[----:B------:R-:W-:Y:S01]  /*2180*/  IMAD.MOV.U32 R176, RZ, RZ, -0x800000 ;  /* 0xff800000ffb07424 */ /* 0x000fe200078e00ff */
[----:B------:R-:W-:Y:S01]  /*2190*/  LEA.HI.X.SX32 R181, R17, R23, 0x1, P2 ;  /* 0x0000001711b57211 */ /* 0x000fe200010f0eff */
[----:B------:R-:W-:Y:S01]  /*21a0*/  IMAD.MOV.U32 R174, RZ, RZ, -0x800000 ;  /* 0xff800000ffae7424 */ /* 0x000fe200078e00ff */
[----:B------:R-:W-:Y:S01]  /*21b0*/  LEA.HI.X.SX32 R221, R115, R241, 0x1, P5 ;  /* 0x000000f173dd7211 */ /* 0x000fe200028f0eff */
[----:B------:R-:W-:Y:S01]  /*21c0*/  IMAD.MOV.U32 R173, RZ, RZ, -0x800000 ;  /* 0xff800000ffad7424 */ /* 0x000fe200078e00ff */
[-C--:B------:R-:W-:Y:S01]  /*21d0*/  LEA.HI.X.SX32 R183, R16, R23.reuse, 0x1, P1 ;  /* 0x0000001710b77211 */ /* 0x080fe200008f0eff */
[----:B------:R-:W-:Y:S01]  /*21e0*/  IMAD.MOV.U32 R171, RZ, RZ, -0x800000 ;  /* 0xff800000ffab7424 */ /* 0x000fe200078e00ff */
[----:B------:R-:W-:Y:S01]  /*21f0*/  LEA.HI.X.SX32 R179, R12, R23, 0x1, P3 ;  /* 0x000000170cb37211 */ /* 0x000fe200018f0eff */
[----:B------:R-:W-:Y:S01]  /*2200*/  IMAD.MOV.U32 R170, RZ, RZ, -0x800000 ;  /* 0xff800000ffaa7424 */ /* 0x000fe200078e00ff */
[----:B------:R-:W-:Y:S01]  /*2210*/  SHF.R.U32.HI R17, RZ, 0x3, R0 ;  /* 0x00000003ff117819 */ /* 0x000fe20000011600 */
[----:B------:R-:W-:Y:S01]  /*2220*/  IMAD.MOV.U32 R157, RZ, RZ, 0x3f800000 ;  /* 0x3f800000ff9d7424 */ /* 0x000fe200078e00ff */
[-C--:B------:R-:W-:Y:S01]  /*2230*/  IADD3 R222, P2, R223, R240.reuse, RZ ;  /* 0x000000f0dfde7210 */ /* 0x080fe20007f5e0ff */
[----:B------:R-:W-:Y:S01]  /*2240*/  IMAD.MOV.U32 R156, RZ, RZ, 0x3f800000 ;  /* 0x3f800000ff9c7424 */ /* 0x000fe200078e00ff */
[-C--:B------:R-:W-:Y:S01]  /*2250*/  IADD3 R228, P5, R119, R240.reuse, RZ ;  /* 0x000000f077e47210 */ /* 0x080fe20007fbe0ff */
[----:B------:R-:W-:Y:S01]  /*2260*/  IMAD.MOV.U32 R154, RZ, RZ, 0x3f800000 ;  /* 0x3f800000ff9a7424 */ /* 0x000fe200078e00ff */
[-C--:B------:R-:W-:Y:S01]  /*2270*/  IADD3 R218, P3, R219, R240.reuse, RZ ;  /* 0x000000f0dbda7210 */ /* 0x080fe20007f7e0ff */
[----:B------:R-:W-:Y:S01]  /*2280*/  IMAD.MOV.U32 R153, RZ, RZ, 0x3f800000 ;  /* 0x3f800000ff997424 */ /* 0x000fe200078e00ff */
[-C--:B------:R-:W-:Y:S01]  /*2290*/  IADD3 R230, P1, R115, R240.reuse, RZ ;  /* 0x000000f073e67210 */ /* 0x080fe20007f3e0ff */
[----:B------:R-:W-:Y:S01]  /*22a0*/  CS2R R40, SRZ ;  /* 0x0000000000287805 */ /* 0x000fe2000001ff00 */
[C---:B------:R-:W-:Y:S01]  /*22b0*/  LEA.HI R143, R168.reuse, 0x18, RZ, 0x1e ;  /* 0x00000018a88f7811 */ /* 0x040fe200078ff0ff */
[----:B------:R-:W-:Y:S01]  /*22c0*/  CS2R R42, SRZ ;  /* 0x00000000002a7805 */ /* 0x000fe2000001ff00 */
[----:B------:R-:W-:Y:S01]  /*22d0*/  LOP3.LUT R18, R17, 0x4, RZ, 0xc0, !PT ;  /* 0x0000000411127812 */ /* 0x000fe200078ec0ff */
[----:B------:R-:W-:Y:S01]  /*22e0*/  IMAD R17, R135, 0x3, RZ ;  /* 0x0000000387117824 */ /* 0x000fe200078e02ff */
[-C--:B------:R-:W-:Y:S01]  /*22f0*/  LEA.HI.X.SX32 R223, R113, R241.reuse, 0x1, P2 ;  /* 0x000000f171df7211 */ /* 0x080fe200010f0eff */
[----:B------:R-:W-:Y:S01]  /*2300*/  CS2R R44, SRZ ;  /* 0x00000000002c7805 */ /* 0x000fe2000001ff00 */
[-C--:B------:R-:W-:Y:S01]  /*2310*/  LEA.HI.X.SX32 R229, R107, R241.reuse, 0x1, P5 ;  /* 0x000000f16be57211 */ /* 0x080fe200028f0eff */
[----:B------:R-:W-:Y:S01]  /*2320*/  CS2R R46, SRZ ;  /* 0x00000000002e7805 */ /* 0x000fe2000001ff00 */
[C---:B------:R-:W-:Y:S01]  /*2330*/  LEA.HI R151, R168.reuse, 0x38, RZ, 0x1e ;  /* 0x00000038a8977811 */ /* 0x040fe200078ff0ff */
[----:B------:R-:W-:Y:S01]  /*2340*/  CS2R R56, SRZ ;  /* 0x0000000000387805 */ /* 0x000fe2000001ff00 */
[----:B------:R-:W-:Y:S01]  /*2350*/  LEA.HI R147, R168, 0x28, RZ, 0x1e ;  /* 0x00000028a8937811 */ /* 0x000fe200078ff0ff */
[----:B------:R-:W-:Y:S01]  /*2360*/  CS2R R58, SRZ ;  /* 0x00000000003a7805 */ /* 0x000fe2000001ff00 */
[-C--:B------:R-:W-:Y:S01]  /*2370*/  IADD3 R214, P2, R215, R240.reuse, RZ ;  /* 0x000000f0d7d67210 */ /* 0x080fe20007f5e0ff */
[----:B------:R-:W-:Y:S01]  /*2380*/  IMAD.IADD R150, R38, 0x1, R151 ;  /* 0x0000000126967824 */ /* 0x000fe200078e0297 */
[-C--:B------:R-:W-:Y:S01]  /*2390*/  LEA.HI.X.SX32 R231, R105, R241.reuse, 0x1, P1 ;  /* 0x000000f169e77211 */ /* 0x080fe200008f0eff */
[----:B------:R-:W-:Y:S01]  /*23a0*/  CS2R R60, SRZ ;  /* 0x00000000003c7805 */ /* 0x000fe2000001ff00 */
[-C--:B------:R-:W-:Y:S01]  /*23b0*/  LEA.HI.X.SX32 R219, R117, R241.reuse, 0x1, P3 ;  /* 0x000000f175db7211 */ /* 0x080fe200018f0eff */
[----:B------:R-:W-:Y:S01]  /*23c0*/  CS2R R62, SRZ ;  /* 0x00000000003e7805 */ /* 0x000fe2000001ff00 */
[-C--:B------:R-:W-:Y:S01]  /*23d0*/  IADD3 R226, P5, R123, R240.reuse, RZ ;  /* 0x000000f07be27210 */ /* 0x080fe20007fbe0ff */
[----:B------:R-:W-:Y:S01]  /*23e0*/  CS2R R96, SRZ ;  /* 0x0000000000607805 */ /* 0x000fe2000001ff00 */
[----:B------:R-:W-:Y:S01]  /*23f0*/  SHF.L.U32 R31, R39, 0x3, RZ ;  /* 0x00000003271f7819 */ /* 0x000fe200000006ff */
[----:B------:R-:W-:Y:S01]  /*2400*/  CS2R R98, SRZ ;  /* 0x0000000000627805 */ /* 0x000fe2000001ff00 */
[-C--:B------:R-:W-:Y:S01]  /*2410*/  IADD3 R216, P4, R217, R240.reuse, RZ ;  /* 0x000000f0d9d87210 */ /* 0x080fe20007f9e0ff */
[----:B------:R-:W-:Y:S01]  /*2420*/  CS2R R92, SRZ ;  /* 0x00000000005c7805 */ /* 0x000fe2000001ff00 */
[-C--:B------:R-:W-:Y:S01]  /*2430*/  IADD3 R234, P1, R107, R240.reuse, RZ ;  /* 0x000000f06bea7210 */ /* 0x080fe20007f3e0ff */
[C---:B------:R-:W-:Y:S01]  /*2440*/  IMAD.IADD R30, R18.reuse, 0x1, R31 ;  /* 0x00000001121e7824 */ /* 0x040fe200078e021f */
[-C--:B------:R-:W-:Y:S01]  /*2450*/  IADD3 R212, P3, R213, R240.reuse, RZ ;  /* 0x000000f0d5d47210 */ /* 0x080fe20007f7e0ff */
[----:B------:R-:W-:Y:S01]  /*2460*/  CS2R R94, SRZ ;  /* 0x00000000005e7805 */ /* 0x000fe2000001ff00 */
[----:B------:R-:W-:Y:S01]  /*2470*/  SHF.L.U32 R35, R143, 0x3, RZ ;  /* 0x000000038f237819 */ /* 0x000fe200000006ff */
[----:B------:R-:W-:Y:S01]  /*2480*/  CS2R R100, SRZ ;  /* 0x0000000000647805 */ /* 0x000fe2000001ff00 */
[----:B------:R-:W-:Y:S01]  /*2490*/  SHF.L.U32 R127, R147, 0x3, RZ ;  /* 0x00000003937f7819 */ /* 0x000fe200000006ff */
[----:B------:R-:W-:Y:S01]  /*24a0*/  CS2R R102, SRZ ;  /* 0x0000000000667805 */ /* 0x000fe2000001ff00 */
[----:B------:R-:W-:Y:S01]  /*24b0*/  SHF.L.U32 R131, R151, 0x3, RZ ;  /* 0x0000000397837819 */ /* 0x000fe200000006ff */
[C---:B------:R-:W-:Y:S01]  /*24c0*/  IMAD.IADD R32, R18.reuse, 0x1, R35 ;  /* 0x0000000112207824 */ /* 0x040fe200078e0223 */
[-C--:B------:R-:W-:Y:S01]  /*24d0*/  LEA.HI.X.SX32 R215, R121, R241.reuse, 0x1, P2 ;  /* 0x000000f179d77211 */ /* 0x080fe200010f0eff */
[C---:B------:R-:W-:Y:S01]  /*24e0*/  IMAD.IADD R34, R18.reuse, 0x1, R127 ;  /* 0x0000000112227824 */ /* 0x040fe200078e027f */
[----:B------:R-:W-:Y:S01]  /*24f0*/  LEA.HI.X.SX32 R227, R109, R241, 0x1, P5 ;  /* 0x000000f16de37211 */ /* 0x000fe200028f0eff */
[----:B------:R-:W-:Y:S01]  /*2500*/  IMAD.IADD R36, R18, 0x1, R131 ;  /* 0x0000000112247824 */ /* 0x000fe200078e0283 */
[----:B------:R-:W-:Y:S01]  /*2510*/  LEA.HI.X.SX32 R185, R15, R23, 0x1, P0 ;  /* 0x000000170fb97211 */ /* 0x000fe200000f0eff */
[----:B------:R-:W-:Y:S01]  /*2520*/  IMAD.MOV.U32 R15, RZ, RZ, RZ ;  /* 0x000000ffff0f7224 */ /* 0x000fe200078e00ff */
[----:B------:R-:W-:Y:S01]  /*2530*/  SHF.L.U32 R21, R135, 0x2, RZ ;  /* 0x0000000287157819 */ /* 0x000fe200000006ff */
[----:B------:R-:W-:Y:S01]  /*2540*/  CS2R R64, SRZ ;  /* 0x0000000000407805 */ /* 0x000fe2000001ff00 */
[-C--:B------:R-:W-:Y:S01]  /*2550*/  LEA.HI.X.SX32 R235, R17, R241.reuse, 0x1, P1 ;  /* 0x000000f111eb7211 */ /* 0x080fe200008f0eff */
[----:B------:R-:W-:Y:S01]  /*2560*/  CS2R R66, SRZ ;  /* 0x0000000000427805 */ /* 0x000fe2000001ff00 */
[-C--:B------:R-:W-:Y:S01]  /*2570*/  LEA.HI.X.SX32 R217, R119, R241.reuse, 0x1, P4 ;  /* 0x000000f177d97211 */ /* 0x080fe200020f0eff */
[----:B------:R-:W-:Y:S01]  /*2580*/  CS2R R68, SRZ ;  /* 0x0000000000447805 */ /* 0x000fe2000001ff00 */
[CC--:B------:R-:W-:Y:S01]  /*2590*/  LEA R236, P2, R135.reuse, R240.reuse, 0x2 ;  /* 0x000000f087ec7211 */ /* 0x0c0fe200078410ff */
[----:B------:R-:W-:Y:S01]  /*25a0*/  CS2R R70, SRZ ;  /* 0x0000000000467805 */ /* 0x000fe2000001ff00 */
[-C--:B------:R-:W-:Y:S01]  /*25b0*/  LEA R232, P5, R135, R240.reuse, 0x3 ;  /* 0x000000f087e87211 */ /* 0x080fe200078a18ff */
[----:B------:R-:W-:Y:S01]  /*25c0*/  CS2R R88, SRZ ;  /* 0x0000000000587805 */ /* 0x000fe2000001ff00 */
[----:B------:R-:W-:Y:S01]  /*25d0*/  LEA.HI.X.SX32 R213, R123, R241, 0x1, P3 ;  /* 0x000000f17bd57211 */ /* 0x000fe200018f0eff */
[----:B------:R-:W-:Y:S01]  /*25e0*/  CS2R R90, SRZ ;  /* 0x00000000005a7805 */ /* 0x000fe2000001ff00 */
[----:B------:R-:W-:Y:S01]  /*25f0*/  ISETP.NE.U32.AND P0, PT, R166, RZ, PT ;  /* 0x000000ffa600720c */ /* 0x000fe20003f05070 */
[----:B------:R-:W-:Y:S01]  /*2600*/  CS2R R72, SRZ ;  /* 0x0000000000487805 */ /* 0x000fe2000001ff00 */
[----:B------:R-:W-:Y:S01]  /*2610*/  SHF.L.U32 R14, R169, 0x1, RZ ;  /* 0x00000001a90e7819 */ /* 0x000fe200000006ff */
[----:B------:R-:W-:Y:S01]  /*2620*/  CS2R R74, SRZ ;  /* 0x00000000004a7805 */ /* 0x000fe2000001ff00 */
[----:B------:R-:W-:Y:S01]  /*2630*/  LOP3.LUT R133, R133, 0x160, R160, 0xf8, !PT ;  /* 0x0000016085857812 */ /* 0x000fe200078ef8a0 */
[----:B------:R-:W-:Y:S01]  /*2640*/  CS2R R76, SRZ ;  /* 0x00000000004c7805 */ /* 0x000fe2000001ff00 */
[-C--:B------:R-:W-:Y:S01]  /*2650*/  IADD3 R210, P1, R211, R240.reuse, RZ ;  /* 0x000000f0d3d27210 */ /* 0x080fe20007f3e0ff */
[----:B------:R-:W-:Y:S01]  /*2660*/  CS2R R78, SRZ ;  /* 0x00000000004e7805 */ /* 0x000fe2000001ff00 */
[-C--:B------:R-:W-:Y:S01]  /*2670*/  IADD3 R238, P4, R19, R240.reuse, RZ ;  /* 0x000000f013ee7210 */ /* 0x080fe20007f9e0ff */
[----:B------:R-:W-:Y:S01]  /*2680*/  CS2R R80, SRZ ;  /* 0x0000000000507805 */ /* 0x000fe2000001ff00 */
[----:B------:R-:W-:Y:S01]  /*2690*/  LEA R224, P3, R135, R240, 0x4 ;  /* 0x000000f087e07211 */ /* 0x000fe200078620ff */
[----:B------:R-:W-:Y:S01]  /*26a0*/  CS2R R82, SRZ ;  /* 0x0000000000527805 */ /* 0x000fe2000001ff00 */
[C---:B------:R-:W-:Y:S01]  /*26b0*/  IADD3 R31, R18.reuse, R33, RZ ;  /* 0x00000021121f7210 */ /* 0x040fe20007ffe0ff */
[----:B------:R-:W-:Y:S01]  /*26c0*/  CS2R R84, SRZ ;  /* 0x0000000000547805 */ /* 0x000fe2000001ff00 */
[----:B------:R-:W-:Y:S01]  /*26d0*/  IADD3 R33, R18, R37, RZ ;  /* 0x0000002512217210 */ /* 0x000fe20007ffe0ff */
[----:B------:R-:W-:Y:S01]  /*26e0*/  CS2R R86, SRZ ;  /* 0x0000000000567805 */ /* 0x000fe2000001ff00 */
[----:B------:R-:W-:Y:S01]  /*26f0*/  LEA.HI R12, R168, R38, RZ, 0x1e ;  /* 0x00000026a80c7211 */ /* 0x000fe200078ff0ff */
[----:B------:R-:W-:Y:S01]  /*2700*/  UMOV UR4, URZ ;  /* 0x0000003f00047c82 */ /* 0x000fe20008000000 */
[C---:B------:R-:W-:Y:S01]  /*2710*/  IADD3 R146, R38.reuse, R147, RZ ;  /* 0x0000009326927210 */ /* 0x040fe20007ffe0ff */
[----:B------:R-:W-:Y:S01]  /*2720*/  UMOV UR5, URZ ;  /* 0x0000003f00057c82 */ /* 0x000fe20008000000 */
[----:B------:R-:W-:-:S02]  /*2730*/  IADD3 R142, R38, R143, RZ ;  /* 0x0000008f268e7210 */ /* 0x000fc40007ffe0ff */
[----:B------:R-:W-:Y:S02]  /*2740*/  IADD3 R35, R18, R129, RZ ;  /* 0x0000008112237210 */ /* 0x000fe40007ffe0ff */
[----:B------:R-:W-:Y:S02]  /*2750*/  IADD3 R37, R13, R18, RZ ;  /* 0x000000120d257210 */ /* 0x000fe40007ffe0ff */
[-C--:B------:R-:W-:Y:S02]  /*2760*/  LEA.HI.X.SX32 R237, R19, R241.reuse, 0x1, P2 ;  /* 0x000000f113ed7211 */ /* 0x080fe400010f0eff */
[----:B------:R-:W-:Y:S02]  /*2770*/  LEA.HI.X.SX32 R233, R21, R241, 0x1, P5 ;  /* 0x000000f115e97211 */ /* 0x000fe400028f0eff */
[----:B------:R-:W-:Y:S02]  /*2780*/  LOP3.LUT P6, RZ, R0, 0x1, RZ, 0xc0, !PT ;  /* 0x0000000100ff7812 */ /* 0x000fe400078cc0ff */
[----:B------:R-:W-:-:S02]  /*2790*/  MOV R16, RZ ;  /* 0x000000ff00107202 */ /* 0x000fc40000000f00 */
[----:B------:R-:W-:Y:S02]  /*27a0*/  MOV R175, 0xff800000 ;  /* 0xff80000000af7802 */ /* 0x000fe40000000f00 */
[----:B------:R-:W-:Y:S02]  /*27b0*/  MOV R172, 0xff800000 ;  /* 0xff80000000ac7802 */ /* 0x000fe40000000f00 */
[----:B------:R-:W-:Y:S02]  /*27c0*/  MOV R158, 0x3f800000 ;  /* 0x3f800000009e7802 */ /* 0x000fe40000000f00 */
[----:B------:R-:W-:Y:S02]  /*27d0*/  MOV R155, 0x3f800000 ;  /* 0x3f800000009b7802 */ /* 0x000fe40000000f00 */
[----:B------:R-:W-:Y:S02]  /*27e0*/  MOV R152, 0x3f800000 ;  /* 0x3f80000000987802 */ /* 0x000fe40000000f00 */
[----:B------:R-:W-:-:S02]  /*27f0*/  ISETP.LT.U32.AND P0, PT, R169, 0x40, !P0 ;  /* 0x00000040a900780c */ /* 0x000fc40004701070 */
[----:B------:R-:W-:Y:S02]  /*2800*/  IADD3 R38, R38, R39, RZ ;  /* 0x0000002726267210 */ /* 0x000fe40007ffe0ff */
[----:B------:R-:W-:Y:S02]  /*2810*/  LEA.HI R22, R165, R22, RZ, 0x1e ;  /* 0x00000016a5167211 */ /* 0x000fe400078ff0ff */
[C---:B------:R-:W-:Y:S02]  /*2820*/  LOP3.LUT R23, R14.reuse, 0x10, RZ, 0x3c, !PT ;  /* 0x000000100e177812 */ /* 0x040fe400078e3cff */
[C---:B------:R-:W-:Y:S02]  /*2830*/  LOP3.LUT R24, R14.reuse, 0x20, RZ, 0x3c, !PT ;  /* 0x000000200e187812 */ /* 0x040fe400078e3cff */
[C---:B------:R-:W-:Y:S02]  /*2840*/  LOP3.LUT R25, R14.reuse, 0x30, RZ, 0x3c, !PT ;  /* 0x000000300e197812 */ /* 0x040fe400078e3cff */
[----:B------:R-:W-:-:S02]  /*2850*/  LOP3.LUT R26, R14, 0x40, RZ, 0x3c, !PT ;  /* 0x000000400e1a7812 */ /* 0x000fc400078e3cff */
[C---:B------:R-:W-:Y:S02]  /*2860*/  LOP3.LUT R27, R14.reuse, 0x50, RZ, 0x3c, !PT ;  /* 0x000000500e1b7812 */ /* 0x040fe400078e3cff */
[C---:B------:R-:W-:Y:S02]  /*2870*/  LOP3.LUT R28, R14.reuse, 0x60, RZ, 0x3c, !PT ;  /* 0x000000600e1c7812 */ /* 0x040fe400078e3cff */
[----:B------:R-:W-:Y:S02]  /*2880*/  LOP3.LUT R29, R14, 0x70, RZ, 0x3c, !PT ;  /* 0x000000700e1d7812 */ /* 0x000fe400078e3cff */
[----:B------:R-:W-:Y:S02]  /*2890*/  LOP3.LUT R17, R133, 0x10, R0, 0x78, !PT ;  /* 0x0000001085117812 */ /* 0x000fe400078e7800 */
[-C--:B------:R-:W-:Y:S02]  /*28a0*/  LEA.HI.X.SX32 R239, R135, R241.reuse, 0x1, P4 ;  /* 0x000000f187ef7211 */ /* 0x080fe400020f0eff */
[----:B------:R-:W-:-:S02]  /*28b0*/  LEA.HI.X.SX32 R225, R111, R241, 0x1, P3 ;  /* 0x000000f16fe17211 */ /* 0x000fc400018f0eff */
[----:B------:R-:W-:Y:S02]  /*28c0*/  LEA.HI.X.SX32 R211, R125, R241, 0x1, P1 ;  /* 0x000000f17dd37211 */ /* 0x000fe400008f0eff */
[C---:B------:R-:W-:Y:S02]  /*28d0*/  LOP3.LUT R18, R7.reuse, 0x20, RZ, 0x3c, !PT ;  /* 0x0000002007127812 */ /* 0x040fe400078e3cff */
[C---:B------:R-:W-:Y:S02]  /*28e0*/  LOP3.LUT R19, R7.reuse, 0x40, RZ, 0x3c, !PT ;  /* 0x0000004007137812 */ /* 0x040fe400078e3cff */
[----:B------:R-:W-:Y:S02]  /*28f0*/  LOP3.LUT R20, R7, 0x60, RZ, 0x3c, !PT ;  /* 0x0000006007147812 */ /* 0x000fe400078e3cff */
[----:B------:R-:W-:Y:S02]  /*2900*/  LOP3.LUT R21, R5, 0x40, RZ, 0x3c, !PT ;  /* 0x0000004005157812 */ /* 0x000fe400078e3cff */
.L_x_1:
[----:B------:R-:W-:-:S04]  /*2910*/  IMAD.WIDE R104, R16, 0x2, R240 ;  /* 0x0000000210687825 */ /* 0x000fc800078e02f0 */
[C---:B------:R-:W-:Y:S01]  /*2920*/  IMAD.WIDE R118, R16.reuse, 0x2, R234 ;  /* 0x0000000210767825 */ /* 0x040fe200078e02ea */
[----:B------:R0:W2:Y:S03]  /*2930*/  LDG.E.U16 R125, [R104.64] ;  /* 0x00000006687d7981 */ /* 0x0000a6000c1e1500 */
[C---:B------:R-:W-:Y:S01]  /*2940*/  IMAD.WIDE R122, R16.reuse, 0x2, R238 ;  /* 0x00000002107a7825 */ /* 0x040fe200078e02ee */
[----:B------:R1:W3:Y:S03]  /*2950*/  LDG.E.U16 R126, [R118.64] ;  /* 0x00000006767e7981 */ /* 0x0002e6000c1e1500 */
[C---:B------:R-:W-:Y:S01]  /*2960*/  IMAD.WIDE R116, R16.reuse, 0x2, R232 ;  /* 0x0000000210747825 */ /* 0x040fe200078e02e8 */
[----:B------:R4:W5:Y:S03]  /*2970*/  LDG.E.U16 R124, [R122.64] ;  /* 0x000000067a7c7981 */ /* 0x000966000c1e1500 */
[C---:B------:R-:W-:Y:S01]  /*2980*/  IMAD.WIDE R112, R16.reuse, 0x2, R224 ;  /* 0x0000000210707825 */ /* 0x040fe200078e02e0 */
[----:B------:R0:W3:Y:S03]  /*2990*/  LDG.E.U16 R133, [R116.64] ;  /* 0x0000000674857981 */ /* 0x0000e6000c1e1500 */
[----:B------:R-:W-:-:S02]  /*29a0*/  IMAD.WIDE R110, R16, 0x2, R222 ;  /* 0x00000002106e7825 */ /* 0x000fc400078e02de */
[----:B------:R-:W3:Y:S02]  /*29b0*/  LDG.E.U16 R113, [R112.64] ;  /* 0x0000000670717981 */ /* 0x000ee4000c1e1500 */
[C---:B------:R-:W-:Y:S02]  /*29c0*/  IMAD.WIDE R120, R16.reuse, 0x2, R236 ;  /* 0x0000000210787825 */ /* 0x040fe400078e02ec */
[----:B------:R-:W5:Y:S02]  /*29d0*/  LDG.E.U16 R110, [R110.64] ;  /* 0x000000066e6e7981 */ /* 0x000f64000c1e1500 */
[C---:B------:R-:W-:Y:S02]  /*29e0*/  IMAD.WIDE R114, R16.reuse, 0x2, R230 ;  /* 0x0000000210727825 */ /* 0x040fe400078e02e6 */
[----:B------:R0:W5:Y:S02]  /*29f0*/  LDG.E.U16 R127, [R120.64] ;  /* 0x00000006787f7981 */ /* 0x000164000c1e1500 */
[----:B------:R-:W-:-:S02]  /*2a00*/  IMAD.WIDE R108, R16, 0x2, R220 ;  /* 0x00000002106c7825 */ /* 0x000fc400078e02dc */
[----:B------:R1:W5:Y:S02]  /*2a10*/  LDG.E.U16 R136, [R114.64] ;  /* 0x0000000672887981 */ /* 0x000364000c1e1500 */
[C---:B------:R-:W-:Y:S02]  /*2a20*/  IMAD.WIDE R106, R16.reuse, 0x2, R218 ;  /* 0x00000002106a7825 */ /* 0x040fe400078e02da */
[----:B------:R-:W5:Y:S02]  /*2a30*/  LDG.E.U16 R109, [R108.64] ;  /* 0x000000066c6d7981 */ /* 0x000f64000c1e1500 */
[C---:B0-----:R-:W-:Y:S02]  /*2a40*/  IMAD.WIDE R104, R16.reuse, 0x2, R216 ;  /* 0x0000000210687825 */ /* 0x041fe400078e02d8 */
[----:B------:R-:W5:Y:S02]  /*2a50*/  LDG.E.U16 R128, [R106.64] ;  /* 0x000000066a807981 */ /* 0x000f64000c1e1500 */
[----:B-1----:R-:W-:-:S02]  /*2a60*/  IMAD.WIDE R118, R16, 0x2, R214 ;  /* 0x0000000210767825 */ /* 0x002fc400078e02d6 */
[----:B------:R-:W5:Y:S02]  /*2a70*/  LDG.E.U16 R137, [R104.64] ;  /* 0x0000000668897981 */ /* 0x000f64000c1e1500 */
[C---:B----4-:R-:W-:Y:S02]  /*2a80*/  IMAD.WIDE R122, R16.reuse, 0x2, R228 ;  /* 0x00000002107a7825 */ /* 0x050fe400078e02e4 */
[----:B------:R-:W4:Y:S02]  /*2a90*/  LDG.E.U16 R118, [R118.64] ;  /* 0x0000000676767981 */ /* 0x000f24000c1e1500 */
[C---:B------:R-:W-:Y:S02]  /*2aa0*/  IMAD.WIDE R116, R16.reuse, 0x2, R212 ;  /* 0x0000000210747825 */ /* 0x040fe400078e02d4 */
[----:B------:R-:W4:Y:S02]  /*2ab0*/  LDG.E.U16 R123, [R122.64] ;  /* 0x000000067a7b7981 */ /* 0x000f24000c1e1500 */
[----:B------:R-:W-:-:S02]  /*2ac0*/  IMAD.WIDE R120, R16, 0x2, R226 ;  /* 0x0000000210787825 */ /* 0x000fc400078e02e2 */
[----:B------:R-:W4:Y:S02]  /*2ad0*/  LDG.E.U16 R117, [R116.64] ;  /* 0x0000000674757981 */ /* 0x000f24000c1e1500 */
[----:B------:R-:W-:Y:S02]  /*2ae0*/  IMAD.WIDE R114, R16, 0x2, R210 ;  /* 0x0000000210727825 */ /* 0x000fe400078e02d2 */
[----:B------:R-:W4:Y:S04]  /*2af0*/  LDG.E.U16 R138, [R120.64] ;  /* 0x00000006788a7981 */ /* 0x000f28000c1e1500 */
[----:B------:R-:W4:Y:S04]  /*2b00*/  LDG.E.U16 R242, [R114.64] ;  /* 0x0000000672f27981 */ /* 0x000f28000c1e1500 */
[----:B------:R-:W-:Y:S06]  /*2b10*/  BAR.SYNC.DEFER_BLOCKING 0x0 ;  /* 0x0000000000007b1d */ /* 0x000fec0000010000 */
[----:B--2---:R-:W-:Y:S04]  /*2b20*/  STS.U16 [R14+0x4000], R125 ;  /* 0x0040007d0e007388 */ /* 0x004fe80000000400 */
[----:B---3--:R-:W-:Y:S04]  /*2b30*/  STS.U16 [R14+0x4800], R113 ;  /* 0x004800710e007388 */ /* 0x008fe80000000400 */
[----:B-----5:R-:W-:Y:S04]  /*2b40*/  STS.U16 [R23+0x4100], R124 ;  /* 0x0041007c17007388 */ /* 0x020fe80000000400 */
        /* <DEDUP_REMOVED lines=8> */
[----:B----4-:R-:W-:Y:S04]  /*2bd0*/  STS.U16 [R27+0x4d00], R118 ;  /* 0x004d00761b007388 */ /* 0x010fe80000000400 */
[----:B------:R-:W-:Y:S04]  /*2be0*/  STS.U16 [R28+0x4600], R123 ;  /* 0x0046007b1c007388 */ /* 0x000fe80000000400 */
[----:B------:R-:W-:Y:S04]  /*2bf0*/  STS.U16 [R28+0x4e00], R117 ;  /* 0x004e00751c007388 */ /* 0x000fe80000000400 */
[----:B------:R-:W-:Y:S04]  /*2c00*/  STS.U16 [R29+0x4700], R138 ;  /* 0x0047008a1d007388 */ /* 0x000fe80000000400 */
[----:B------:R-:W-:Y:S04]  /*2c10*/  STS.U16 [R29+0x4f00], R242 ;  /* 0x004f00f21d007388 */ /* 0x000fe80000000400 */
[----:B------:R-:W-:Y:S06]  /*2c20*/  BAR.SYNC.DEFER_BLOCKING 0x0 ;  /* 0x0000000000007b1d */ /* 0x000fec0000010000 */
[----:B------:R-:W-:Y:S04]  /*2c30*/  LDSM.16.MT88.4 R104, [R7] ;  /* 0x000000000768783b */ /* 0x000fe80000004200 */
[----:B------:R-:W0:Y:S04]  /*2c40*/  LDSM.16.M88.4 R128, [R5+0x4000] ;  /* 0x004000000580783b */ /* 0x000e280000000200 */
[----:B------:R-:W1:Y:S04]  /*2c50*/  LDSM.16.MT88.4 R112, [R18] ;  /* 0x000000001270783b */ /* 0x000e680000004200 */
[----:B------:R-:W2:Y:S04]  /*2c60*/  LDSM.16.MT88.4 R108, [R19] ;  /* 0x00000000136c783b */ /* 0x000ea80000004200 */
[----:B------:R-:W3:Y:S04]  /*2c70*/  LDSM.16.MT88.4 R132, [R7+0x800] ;  /* 0x000800000784783b */ /* 0x000ee80000004200 */
[----:B------:R-:W4:Y:S04]  /*2c80*/  LDSM.16.MT88.4 R120, [R18+0x800] ;  /* 0x000800001278783b */ /* 0x000f280000004200 */
[----:B------:R-:W5:Y:S04]  /*2c90*/  LDSM.16.MT88.4 R116, [R20] ;  /* 0x000000001474783b */ /* 0x000f680000004200 */
[----:B------:R-:W3:Y:S04]  /*2ca0*/  LDSM.16.MT88.4 R124, [R19+0x800] ;  /* 0x00080000137c783b */ /* 0x000ee80000004200 */
[----:B------:R-:W-:Y:S01]  /*2cb0*/  LDSM.16.MT88.4 R136, [R7+0x1800] ;  /* 0x001800000788783b */ /* 0x000fe20000004200 */
[-C--:B0-----:R-:W-:Y:S08]  /*2cc0*/  HMMA.16816.F32.BF16 R104, R104, R128.reuse, RZ ;  /* 0x000000806868723c */ /* 0x081ff000000418ff */
[-C--:B-1----:R-:W-:Y:S08]  /*2cd0*/  HMMA.16816.F32.BF16 R112, R112, R128.reuse, RZ ;  /* 0x000000807070723c */ /* 0x082ff000000418ff */
[----:B--2---:R-:W-:Y:S08]  /*2ce0*/  HMMA.16816.F32.BF16 R108, R108, R128, RZ ;  /* 0x000000806c6c723c */ /* 0x004ff000000418ff */
[-C--:B---3--:R-:W-:Y:S01]  /*2cf0*/  HMMA.16816.F32.BF16 R132, R132, R130.reuse, R104 ;  /* 0x000000828484723c */ /* 0x088fe20000041868 */
[----:B------:R-:W0:Y:S07]  /*2d00*/  LDSM.16.MT88.4 R104, [R20+0x800] ;  /* 0x000800001468783b */ /* 0x000e2e0000004200 */
[----:B----4-:R-:W-:Y:S01]  /*2d10*/  HMMA.16816.F32.BF16 R120, R120, R130, R112 ;  /* 0x000000827878723c */ /* 0x010fe20000041870 */
[----:B------:R-:W-:Y:S07]  /*2d20*/  LDSM.16.MT88.4 R112, [R7+0x1000] ;  /* 0x001000000770783b */ /* 0x000fee0000004200 */
[----:B-----5:R-:W-:Y:S08]  /*2d30*/  HMMA.16816.F32.BF16 R116, R116, R128, RZ ;  /* 0x000000807474723c */ /* 0x020ff000000418ff */
[-C--:B------:R-:W-:Y:S01]  /*2d40*/  HMMA.16816.F32.BF16 R124, R124, R130.reuse, R108 ;  /* 0x000000827c7c723c */ /* 0x080fe2000004186c */
[----:B------:R-:W1:Y:S11]  /*2d50*/  LDSM.16.M88.4 R108, [R21+0x4000] ;  /* 0x00400000156c783b */ /* 0x000e760000000200 */
[----:B------:R-:W-:Y:S04]  /*2d60*/  @!UPT UIADD3 URZ, URZ, URZ, URZ ;  /* 0x0000003f3f3ff290 */ /* 0x000fe8000fffe03f */
[----:B0-----:R-:W-:Y:S01]  /*2d70*/  HMMA.16816.F32.BF16 R128, R104, R130, R116 ;  /* 0x000000826880723c */ /* 0x001fe20000041874 */
[----:B------:R-:W0:Y:S04]  /*2d80*/  LDSM.16.MT88.4 R116, [R18+0x1000] ;  /* 0x001000001274783b */ /* 0x000e280000004200 */
[----:B------:R-:W2:Y:S03]  /*2d90*/  LDSM.16.MT88.4 R104, [R19+0x1000] ;  /* 0x001000001368783b */ /* 0x000ea60000004200 */
[-C--:B-1----:R-:W-:Y:S01]  /*2da0*/  HMMA.16816.F32.BF16 R112, R112, R108.reuse, R132 ;  /* 0x0000006c7070723c */ /* 0x082fe20000041884 */
[----:B------:R-:W1:Y:S07]  /*2db0*/  LDSM.16.MT88.4 R132, [R20+0x1000] ;  /* 0x001000001484783b */ /* 0x000e6e0000004200 */
[-C--:B0-----:R-:W-:Y:S01]  /*2dc0*/  HMMA.16816.F32.BF16 R120, R116, R108.reuse, R120 ;  /* 0x0000006c7478723c */ /* 0x081fe20000041878 */
[----:B------:R-:W0:Y:S07]  /*2dd0*/  LDSM.16.MT88.4 R116, [R18+0x1800] ;  /* 0x001800001274783b */ /* 0x000e2e0000004200 */
[-C--:B--2---:R-:W-:Y:S01]  /*2de0*/  HMMA.16816.F32.BF16 R124, R104, R108.reuse, R124 ;  /* 0x0000006c687c723c */ /* 0x084fe2000004187c */
[----:B------:R-:W2:Y:S07]  /*2df0*/  LDSM.16.MT88.4 R104, [R19+0x1800] ;  /* 0x001800001368783b */ /* 0x000eae0000004200 */
[----:B-1----:R-:W-:Y:S01]  /*2e00*/  HMMA.16816.F32.BF16 R128, R132, R108, R128 ;  /* 0x0000006c8480723c */ /* 0x002fe20000041880 */
[----:B------:R-:W1:Y:S07]  /*2e10*/  LDSM.16.MT88.4 R132, [R20+0x1800] ;  /* 0x001800001484783b */ /* 0x000e6e0000004200 */
[-C--:B0-----:R-:W-:Y:S01]  /*2e20*/  HMMA.16816.F32.BF16 R120, R116, R110.reuse, R120 ;  /* 0x0000006e7478723c */ /* 0x081fe20000041878 */
[----:B------:R-:W-:Y:S07]  /*2e30*/  LDSM.16.MT88.4 R116, [R7+0x2000] ;  /* 0x002000000774783b */ /* 0x000fee0000004200 */
[-C--:B--2---:R-:W-:Y:S01]  /*2e40*/  HMMA.16816.F32.BF16 R124, R104, R110.reuse, R124 ;  /* 0x0000006e687c723c */ /* 0x084fe2000004187c */
[----:B------:R-:W0:Y:S07]  /*2e50*/  LDSM.16.M88.4 R104, [R5+0x4080] ;  /* 0x004080000568783b */ /* 0x000e2e0000000200 */
[-C--:B------:R-:W-:Y:S01]  /*2e60*/  HMMA.16816.F32.BF16 R112, R136, R110.reuse, R112 ;  /* 0x0000006e8870723c */ /* 0x080fe20000041870 */
[----:B------:R-:W-:Y:S07]  /*2e70*/  LDSM.16.MT88.4 R136, [R7+0x2800] ;  /* 0x002800000788783b */ /* 0x000fee0000004200 */
[----:B-1----:R-:W-:Y:S01]  /*2e80*/  HMMA.16816.F32.BF16 R108, R132, R110, R128 ;  /* 0x0000006e846c723c */ /* 0x002fe20000041880 */
[----:B------:R-:W1:Y:S04]  /*2e90*/  LDSM.16.MT88.4 R132, [R18+0x2000] ;  /* 0x002000001284783b */ /* 0x000e680000004200 */
[----:B------:R-:W2:Y:S11]  /*2ea0*/  LDSM.16.MT88.4 R128, [R19+0x2000] ;  /* 0x002000001380783b */ /* 0x000eb60000004200 */
[-C--:B0-----:R-:W-:Y:S01]  /*2eb0*/  HMMA.16816.F32.BF16 R112, R116, R104.reuse, R112 ;  /* 0x000000687470723c */ /* 0x081fe20000041870 */
[----:B------:R-:W0:Y:S07]  /*2ec0*/  LDSM.16.MT88.4 R116, [R20+0x2000] ;  /* 0x002000001474783b */ /* 0x000e2e0000004200 */
[-C--:B-1----:R-:W-:Y:S01]  /*2ed0*/  HMMA.16816.F32.BF16 R120, R132, R104.reuse, R120 ;  /* 0x000000688478723c */ /* 0x082fe20000041878 */
[----:B------:R-:W1:Y:S07]  /*2ee0*/  LDSM.16.MT88.4 R132, [R18+0x2800] ;  /* 0x002800001284783b */ /* 0x000e6e0000004200 */
[-C--:B--2---:R-:W-:Y:S01]  /*2ef0*/  HMMA.16816.F32.BF16 R124, R128, R104.reuse, R124 ;  /* 0x00000068807c723c */ /* 0x084fe2000004187c */
[----:B------:R-:W2:Y:S07]  /*2f00*/  LDSM.16.MT88.4 R128, [R19+0x2800] ;  /* 0x002800001380783b */ /* 0x000eae0000004200 */
[----:B0-----:R-:W-:Y:S01]  /*2f10*/  HMMA.16816.F32.BF16 R116, R116, R104, R108 ;  /* 0x000000687474723c */ /* 0x001fe2000004186c */
[----:B------:R-:W0:Y:S07]  /*2f20*/  LDSM.16.MT88.4 R108, [R20+0x2800] ;  /* 0x00280000146c783b */ /* 0x000e2e0000004200 */
[-C--:B-1----:R-:W-:Y:S01]  /*2f30*/  HMMA.16816.F32.BF16 R120, R132, R106.reuse, R120 ;  /* 0x0000006a8478723c */ /* 0x082fe20000041878 */
[----:B------:R-:W-:Y:S07]  /*2f40*/  LDSM.16.MT88.4 R132, [R7+0x3000] ;  /* 0x003000000784783b */ /* 0x000fee0000004200 */
[-C--:B--2---:R-:W-:Y:S01]  /*2f50*/  HMMA.16816.F32.BF16 R128, R128, R106.reuse, R124 ;  /* 0x0000006a8080723c */ /* 0x084fe2000004187c */
[----:B------:R-:W1:Y:S07]  /*2f60*/  LDSM.16.M88.4 R124, [R21+0x4080] ;  /* 0x00408000157c783b */ /* 0x000e6e0000000200 */
[-C--:B------:R-:W-:Y:S01]  /*2f70*/  HMMA.16816.F32.BF16 R112, R136, R106.reuse, R112 ;  /* 0x0000006a8870723c */ /* 0x080fe20000041870 */
[----:B------:R-:W-:Y:S07]  /*2f80*/  LDSM.16.MT88.4 R136, [R20+0x3800] ;  /* 0x003800001488783b */ /* 0x000fee0000004200 */
[----:B0-----:R-:W-:Y:S01]  /*2f90*/  HMMA.16816.F32.BF16 R108, R108, R106, R116 ;  /* 0x0000006a6c6c723c */ /* 0x001fe20000041874 */
[----:B------:R-:W0:Y:S04]  /*2fa0*/  LDSM.16.MT88.4 R104, [R19+0x3000] ;  /* 0x003000001368783b */ /* 0x000e280000004200 */
[----:B------:R-:W2:Y:S11]  /*2fb0*/  LDSM.16.MT88.4 R116, [R18+0x3000] ;  /* 0x003000001274783b */ /* 0x000eb60000004200 */
        /* <DEDUP_REMOVED lines=8> */
[-C--:B0-----:R-:W-:Y:S08]  /*3040*/  HMMA.16816.F32.BF16 R112, R128, R126.reuse, R112 ;  /* 0x0000007e8070723c */ /* 0x081ff00000041870 */
[----:B--2---:R-:W-:Y:S01]  /*3050*/  HMMA.16816.F32.BF16 R116, R120, R126, R116 ;  /* 0x0000007e7874723c */ /* 0x004fe20000041874 */
[----:B------:R-:W-:-:S04]  /*3060*/  IADD3 R125, P1, R22, UR4, RZ ;  /* 0x00000004167d7c10 */ /* 0x000fc8000ff3e0ff */
[----:B------:R-:W-:Y:S01]  /*3070*/  ISETP.GT.U32.AND P5, PT, R125, R12, PT ;  /* 0x0000000c7d00720c */ /* 0x000fe20003fa4070 */
[----:B------:R-:W-:Y:S02]  /*3080*/  IMAD.X R124, RZ, RZ, UR5, P1 ;  /* 0x00000005ff7c7e24 */ /* 0x000fe400088e06ff */
[----:B-1----:R-:W-:Y:S08]  /*3090*/  HMMA.16816.F32.BF16 R104, R132, R126, R104 ;  /* 0x0000007e8468723c */ /* 0x002ff00000041868 */
[----:B------:R-:W-:Y:S01]  /*30a0*/  FMUL R112, R112, c[0x0][0x188] ;  /* 0x0000620070707a20 */ /* 0x000fe20000400000 */
[----:B------:R-:W-:-:S02]  /*30b0*/  ISETP.GT.U32.AND.EX P5, PT, R124, RZ, PT, P5 ;  /* 0x000000ff7c00720c */ /* 0x000fc40003fa4150 */
[----:B------:R-:W-:Y:S01]  /*30c0*/  ISETP.GE.U32.AND P3, PT, R125, R12, PT ;  /* 0x0000000c7d00720c */ /* 0x000fe20003f66070 */
[----:B------:R-:W-:Y:S04]  /*30d0*/  HMMA.16816.F32.BF16 R108, R136, R126, R108 ;  /* 0x0000007e886c723c */ /* 0x000fe8000004186c */
[----:B------:R-:W-:Y:S01]  /*30e0*/  FMUL R121, R117, c[0x0][0x188] ;  /* 0x0000620075797a20 */ /* 0x000fe20000400000 */
[CC--:B------:R-:W-:Y:S02]  /*30f0*/  ISETP.GT.U32.AND P4, PT, R125.reuse, R38.reuse, PT ;  /* 0x000000267d00720c */ /* 0x0c0fe40003f84070 */
[----:B------:R-:W-:Y:S02]  /*3100*/  ISETP.GE.U32.AND P1, PT, R125, R38, PT ;  /* 0x000000267d00720c */ /* 0x000fe40003f26070 */
[----:B------:R-:W-:-:S02]  /*3110*/  FSEL R117, R112, -INF , !P5 ;  /* 0xff80000070757808 */ /* 0x000fc40006800000 */
[-C--:B------:R-:W-:Y:S01]  /*3120*/  ISETP.GE.U32.AND P5, PT, R125, R140.reuse, PT ;  /* 0x0000008c7d00720c */ /* 0x080fe20003fa6070 */
[----:B------:R-:W-:Y:S01]  /*3130*/  FMUL R113, R113, c[0x0][0x188] ;  /* 0x0000620071717a20 */ /* 0x000fe20000400000 */
[----:B------:R-:W-:Y:S01]  /*3140*/  ISETP.GT.U32.AND P2, PT, R125, R140, PT ;  /* 0x0000008c7d00720c */ /* 0x000fe20003f44070 */
[----:B------:R-:W-:Y:S01]  /*3150*/  FMUL R114, R114, c[0x0][0x188] ;  /* 0x0000620072727a20 */ /* 0x000fe20000400000 */
[C---:B------:R-:W-:Y:S01]  /*3160*/  ISETP.GE.U32.AND.EX P3, PT, R124.reuse, RZ, PT, P3 ;  /* 0x000000ff7c00720c */ /* 0x040fe20003f66130 */
[----:B------:R-:W-:Y:S01]  /*3170*/  FMUL R115, R115, c[0x0][0x188] ;  /* 0x0000620073737a20 */ /* 0x000fe20000400000 */
[----:B------:R-:W-:Y:S01]  /*3180*/  ISETP.GT.U32.AND.EX P4, PT, R124, RZ, PT, P4 ;  /* 0x000000ff7c00720c */ /* 0x000fe20003f84140 */
[----:B------:R-:W-:Y:S01]  /*3190*/  FMUL R120, R116, c[0x0][0x188] ;  /* 0x0000620074787a20 */ /* 0x000fe20000400000 */
[C---:B------:R-:W-:Y:S02]  /*31a0*/  ISETP.GE.U32.AND.EX P1, PT, R124.reuse, RZ, PT, P1 ;  /* 0x000000ff7c00720c */ /* 0x040fe40003f26110 */
[----:B------:R-:W-:Y:S01]  /*31b0*/  ISETP.GE.U32.AND.EX P5, PT, R124, RZ, PT, P5 ;  /* 0x000000ff7c00720c */ /* 0x000fe20003fa6150 */
[----:B------:R-:W-:Y:S01]  /*31c0*/  FMUL R122, R118, c[0x0][0x188] ;  /* 0x00006200767a7a20 */ /* 0x000fe20000400000 */
[----:B------:R-:W-:Y:S01]  /*31d0*/  ISETP.GT.U32.AND.EX P2, PT, R124, RZ, PT, P2 ;  /* 0x000000ff7c00720c */ /* 0x000fe20003f44120 */
[----:B------:R-:W-:Y:S01]  /*31e0*/  FMUL R123, R119, c[0x0][0x188] ;  /* 0x00006200777b7a20 */ /* 0x000fe20000400000 */
[----:B------:R-:W-:-:S02]  /*31f0*/  FSEL R119, R113, -INF , !P3 ;  /* 0xff80000071777808 */ /* 0x000fc40005800000 */
[----:B------:R-:W-:Y:S02]  /*3200*/  FSEL R118, R114, -INF , !P4 ;  /* 0xff80000072767808 */ /* 0x000fe40006000000 */
[----:B------:R-:W-:Y:S02]  /*3210*/  FSEL R116, R115, -INF , !P1 ;  /* 0xff80000073747808 */ /* 0x000fe40004800000 */
[CC--:B------:R-:W-:Y:S02]  /*3220*/  ISETP.GT.U32.AND P3, PT, R125.reuse, R142.reuse, PT ;  /* 0x0000008e7d00720c */ /* 0x0c0fe40003f64070 */
[C---:B------:R-:W-:Y:S02]  /*3230*/  ISETP.GE.U32.AND P4, PT, R125.reuse, R142, PT ;  /* 0x0000008e7d00720c */ /* 0x040fe40003f86070 */
[----:B------:R-:W-:Y:S02]  /*3240*/  ISETP.GT.U32.AND P1, PT, R125, R144, PT ;  /* 0x000000907d00720c */ /* 0x000fe40003f24070 */
[----:B------:R-:W-:-:S02]  /*3250*/  FSEL R115, R121, -INF , !P5 ;  /* 0xff80000079737808 */ /* 0x000fc40006800000 */
[----:B------:R-:W-:Y:S02]  /*3260*/  FSEL R114, R120, -INF , !P2 ;  /* 0xff80000078727808 */ /* 0x000fe40005000000 */
[C---:B------:R-:W-:Y:S01]  /*3270*/  ISETP.GT.U32.AND P5, PT, R125.reuse, R146, PT ;  /* 0x000000927d00720c */ /* 0x040fe20003fa4070 */
[----:B------:R-:W-:Y:S01]  /*3280*/  FMUL R104, R104, c[0x0][0x188] ;  /* 0x0000620068687a20 */ /* 0x000fe20000400000 */
[----:B------:R-:W-:Y:S01]  /*3290*/  ISETP.GE.U32.AND P2, PT, R125, R144, PT ;  /* 0x000000907d00720c */ /* 0x000fe20003f46070 */
[----:B------:R-:W-:Y:S01]  /*32a0*/  FMUL R120, R106, c[0x0][0x188] ;  /* 0x000062006a787a20 */ /* 0x000fe20000400000 */
[C---:B------:R-:W-:Y:S01]  /*32b0*/  ISETP.GT.U32.AND.EX P3, PT, R124.reuse, RZ, PT, P3 ;  /* 0x000000ff7c00720c */ /* 0x040fe20003f64130 */
[----:B------:R-:W-:Y:S01]  /*32c0*/  FMUL R105, R105, c[0x0][0x188] ;  /* 0x0000620069697a20 */ /* 0x000fe20000400000 */
[C---:B------:R-:W-:Y:S02]  /*32d0*/  ISETP.GE.U32.AND.EX P4, PT, R124.reuse, RZ, PT, P4 ;  /* 0x000000ff7c00720c */ /* 0x040fe40003f86140 */
[----:B------:R-:W-:-:S02]  /*32e0*/  ISETP.GT.U32.AND.EX P1, PT, R124, RZ, PT, P1 ;  /* 0x000000ff7c00720c */ /* 0x000fc40003f24110 */
[C---:B------:R-:W-:Y:S02]  /*32f0*/  ISETP.GT.U32.AND.EX P5, PT, R124.reuse, RZ, PT, P5 ;  /* 0x000000ff7c00720c */ /* 0x040fe40003fa4150 */
[----:B------:R-:W-:Y:S02]  /*3300*/  ISETP.GE.U32.AND.EX P2, PT, R124, RZ, PT, P2 ;  /* 0x000000ff7c00720c */ /* 0x000fe40003f46120 */
[----:B------:R-:W-:Y:S02]  /*3310*/  FSEL R113, R122, -INF , !P3 ;  /* 0xff8000007a717808 */ /* 0x000fe40005800000 */
[----:B------:R-:W-:Y:S02]  /*3320*/  FSEL R112, R123, -INF , !P4 ;  /* 0xff8000007b707808 */ /* 0x000fe40006000000 */
[----:B------:R-:W-:Y:S02]  /*3330*/  FSEL R106, R104, -INF , !P1 ;  /* 0xff800000686a7808 */ /* 0x000fe40004800000 */
[----:B------:R-:W-:-:S02]  /*3340*/  ISETP.GE.U32.AND P3, PT, R125, R146, PT ;  /* 0x000000927d00720c */ /* 0x000fc40003f66070 */
[CC--:B------:R-:W-:Y:S02]  /*3350*/  ISETP.GT.U32.AND P4, PT, R125.reuse, R148.reuse, PT ;  /* 0x000000947d00720c */ /* 0x0c0fe40003f84070 */
[----:B------:R-:W-:Y:S02]  /*3360*/  FSEL R104, R120, -INF , !P5 ;  /* 0xff80000078687808 */ /* 0x000fe40006800000 */
[----:B------:R-:W-:Y:S02]  /*3370*/  ISETP.GE.U32.AND P1, PT, R125, R148, PT ;  /* 0x000000947d00720c */ /* 0x000fe40003f26070 */
[----:B------:R-:W-:Y:S02]  /*3380*/  FSEL R105, R105, -INF , !P2 ;  /* 0xff80000069697808 */ /* 0x000fe40005000000 */
[-C--:B------:R-:W-:Y:S01]  /*3390*/  ISETP.GE.U32.AND P5, PT, R125, R150.reuse, PT ;  /* 0x000000967d00720c */ /* 0x080fe20003fa6070 */
[----:B------:R-:W-:Y:S01]  /*33a0*/  FMUL R107, R107, c[0x0][0x188] ;  /* 0x000062006b6b7a20 */ /* 0x000fe20000400000 */
[----:B------:R-:W-:Y:S01]  /*33b0*/  ISETP.GT.U32.AND P2, PT, R125, R150, PT ;  /* 0x000000967d00720c */ /* 0x000fe20003f44070 */
[----:B------:R-:W-:Y:S01]  /*33c0*/  FMUL R108, R108, c[0x0][0x188] ;  /* 0x000062006c6c7a20 */ /* 0x000fe20000400000 */
[C---:B------:R-:W-:Y:S01]  /*33d0*/  ISETP.GE.U32.AND.EX P3, PT, R124.reuse, RZ, PT, P3 ;  /* 0x000000ff7c00720c */ /* 0x040fe20003f66130 */
[----:B------:R-:W-:Y:S01]  /*33e0*/  FMUL R109, R109, c[0x0][0x188] ;  /* 0x000062006d6d7a20 */ /* 0x000fe20000400000 */
[C---:B------:R-:W-:Y:S01]  /*33f0*/  ISETP.GT.U32.AND.EX P4, PT, R124.reuse, RZ, PT, P4 ;  /* 0x000000ff7c00720c */ /* 0x040fe20003f84140 */
[----:B------:R-:W-:Y:S01]  /*3400*/  FMUL R111, R111, c[0x0][0x188] ;  /* 0x000062006f6f7a20 */ /* 0x000fe20000400000 */
[----:B------:R-:W-:Y:S01]  /*3410*/  ISETP.GE.U32.AND.EX P1, PT, R124, RZ, PT, P1 ;  /* 0x000000ff7c00720c */ /* 0x000fe20003f26110 */
[----:B------:R-:W-:Y:S01]  /*3420*/  FMUL R121, R110, c[0x0][0x188] ;  /* 0x000062006e797a20 */ /* 0x000fe20000400000 */
[----:B------:R-:W-:Y:S01]  /*3430*/  BAR.SYNC.DEFER_BLOCKING 0x0 ;  /* 0x0000000000007b1d */ /* 0x000fe20000010000 */
[----:B------:R-:W-:-:S02]  /*3440*/  ISETP.GE.U32.AND.EX P5, PT, R124, RZ, PT, P5 ;  /* 0x000000ff7c00720c */ /* 0x000fc40003fa6150 */
[----:B------:R-:W-:Y:S02]  /*3450*/  ISETP.GT.U32.AND.EX P2, PT, R124, RZ, PT, P2 ;  /* 0x000000ff7c00720c */ /* 0x000fe40003f44120 */
[----:B------:R-:W-:Y:S02]  /*3460*/  FSEL R120, R107, -INF , !P3 ;  /* 0xff8000006b787808 */ /* 0x000fe40005800000 */
[----:B------:R-:W-:Y:S02]  /*3470*/  FSEL R110, R108, -INF , !P4 ;  /* 0xff8000006c6e7808 */ /* 0x000fe40006000000 */
[----:B------:R-:W-:Y:S02]  /*3480*/  FSEL R107, R109, -INF , !P1 ;  /* 0xff8000006d6b7808 */ /* 0x000fe40004800000 */
[----:B------:R-:W-:Y:S02]  /*3490*/  FSEL R108, R111, -INF , !P5 ;  /* 0xff8000006f6c7808 */ /* 0x000fe40006800000 */
[----:B------:R-:W-:-:S02]  /*34a0*/  FSEL R109, R121, -INF , !P2 ;  /* 0xff800000796d7808 */ /* 0x000fc40005000000 */
[----:B------:R-:W-:Y:S02]  /*34b0*/  FMNMX R111, R117, R119, !PT ;  /* 0x00000077756f7209 */ /* 0x000fe40007800000 */
[----:B------:R-:W-:Y:S02]  /*34c0*/  FMNMX R121, R118, R116, !PT ;  /* 0x0000007476797209 */ /* 0x000fe40007800000 */
[----:B------:R-:W-:Y:S02]  /*34d0*/  FMNMX R122, R114, R115, !PT ;  /* 0x00000073727a7209 */ /* 0x000fe40007800000 */
[----:B------:R-:W-:Y:S01]  /*34e0*/  FMNMX R123, R113, R112, !PT ;  /* 0x00000070717b7209 */ /* 0x000fe20007800000 */
[----:B------:R-:W0:Y:S01]  /*34f0*/  SHFL.BFLY PT, R128, R111, 0x2, 0x1f ;  /* 0x0c401f006f807f89 */ /* 0x000e2200000e0000 */
[----:B------:R-:W-:Y:S02]  /*3500*/  FMNMX R124, R106, R105, !PT ;  /* 0x000000696a7c7209 */ /* 0x000fe40007800000 */
[----:B------:R-:W-:Y:S01]  /*3510*/  FMNMX R125, R104, R120, !PT ;  /* 0x00000078687d7209 */ /* 0x000fe20007800000 */
[----:B------:R-:W1:Y:S01]  /*3520*/  SHFL.BFLY PT, R130, R121, 0x2, 0x1f ;  /* 0x0c401f0079827f89 */ /* 0x000e6200000e0000 */
[----:B------:R-:W-:-:S02]  /*3530*/  FMNMX R126, R110, R107, !PT ;  /* 0x0000006b6e7e7209 */ /* 0x000fc40007800000 */
[----:B------:R-:W-:Y:S01]  /*3540*/  FMNMX R127, R109, R108, !PT ;  /* 0x0000006c6d7f7209 */ /* 0x000fe20007800000 */
[----:B------:R-:W2:Y:S04]  /*3550*/  SHFL.BFLY PT, R129, R122, 0x2, 0x1f ;  /* 0x0c401f007a817f89 */ /* 0x000ea800000e0000 */
[----:B------:R-:W3:Y:S04]  /*3560*/  SHFL.BFLY PT, R132, R123, 0x2, 0x1f ;  /* 0x0c401f007b847f89 */ /* 0x000ee800000e0000 */
[----:B------:R-:W4:Y:S04]  /*3570*/  SHFL.BFLY PT, R131, R124, 0x2, 0x1f ;  /* 0x0c401f007c837f89 */ /* 0x000f2800000e0000 */
[----:B------:R-:W5:Y:S04]  /*3580*/  SHFL.BFLY PT, R134, R125, 0x2, 0x1f ;  /* 0x0c401f007d867f89 */ /* 0x000f6800000e0000 */
[----:B------:R-:W5:Y:S04]  /*3590*/  SHFL.BFLY PT, R133, R126, 0x2, 0x1f ;  /* 0x0c401f007e857f89 */ /* 0x000f6800000e0000 */
[----:B------:R-:W5:Y:S01]  /*35a0*/  SHFL.BFLY PT, R136, R127, 0x2, 0x1f ;  /* 0x0c401f007f887f89 */ /* 0x000f6200000e0000 */
[----:B0-----:R-:W-:-:S02]  /*35b0*/  FMNMX R128, R111, R128, !PT ;  /* 0x000000806f807209 */ /* 0x001fc40007800000 */
[----:B-1----:R-:W-:Y:S02]  /*35c0*/  FMNMX R130, R121, R130, !PT ;  /* 0x0000008279827209 */ /* 0x002fe40007800000 */
[----:B--2---:R-:W-:Y:S01]  /*35d0*/  FMNMX R129, R122, R129, !PT ;  /* 0x000000817a817209 */ /* 0x004fe20007800000 */
[----:B------:R-:W0:Y:S01]  /*35e0*/  SHFL.BFLY PT, R111, R128, 0x1, 0x1f ;  /* 0x0c201f00806f7f89 */ /* 0x000e2200000e0000 */
[----:B---3--:R-:W-:-:S03]  /*35f0*/  FMNMX R132, R123, R132, !PT ;  /* 0x000000847b847209 */ /* 0x008fc60007800000 */
[----:B------:R-:W1:Y:S01]  /*3600*/  SHFL.BFLY PT, R121, R130, 0x1, 0x1f ;  /* 0x0c201f0082797f89 */ /* 0x000e6200000e0000 */
[----:B----4-:R-:W-:-:S03]  /*3610*/  FMNMX R131, R124, R131, !PT ;  /* 0x000000837c837209 */ /* 0x010fc60007800000 */
[----:B------:R-:W2:Y:S01]  /*3620*/  SHFL.BFLY PT, R122, R129, 0x1, 0x1f ;  /* 0x0c201f00817a7f89 */ /* 0x000ea200000e0000 */
[----:B-----5:R-:W-:-:S03]  /*3630*/  FMNMX R134, R125, R134, !PT ;  /* 0x000000867d867209 */ /* 0x020fc60007800000 */
[----:B------:R-:W3:Y:S01]  /*3640*/  SHFL.BFLY PT, R123, R132, 0x1, 0x1f ;  /* 0x0c201f00847b7f89 */ /* 0x000ee200000e0000 */
[----:B------:R-:W-:-:S03]  /*3650*/  FMNMX R133, R126, R133, !PT ;  /* 0x000000857e857209 */ /* 0x000fc60007800000 */
[----:B------:R-:W4:Y:S01]  /*3660*/  SHFL.BFLY PT, R124, R131, 0x1, 0x1f ;  /* 0x0c201f00837c7f89 */ /* 0x000f2200000e0000 */
[----:B------:R-:W-:-:S03]  /*3670*/  FMNMX R136, R127, R136, !PT ;  /* 0x000000887f887209 */ /* 0x000fc60007800000 */
[----:B------:R-:W5:Y:S04]  /*3680*/  SHFL.BFLY PT, R125, R134, 0x1, 0x1f ;  /* 0x0c201f00867d7f89 */ /* 0x000f6800000e0000 */
[----:B------:R-:W5:Y:S04]  /*3690*/  SHFL.BFLY PT, R126, R133, 0x1, 0x1f ;  /* 0x0c201f00857e7f89 */ /* 0x000f6800000e0000 */
[----:B------:R-:W5:Y:S01]  /*36a0*/  SHFL.BFLY PT, R127, R136, 0x1, 0x1f ;  /* 0x0c201f00887f7f89 */ /* 0x000f6200000e0000 */
[----:B0-----:R-:W-:Y:S02]  /*36b0*/  FMNMX R138, R128, R111, !PT ;  /* 0x0000006f808a7209 */ /* 0x001fe40007800000 */
[----:B-1----:R-:W-:-:S02]  /*36c0*/  FMNMX R121, R130, R121, !PT ;  /* 0x0000007982797209 */ /* 0x002fc40007800000 */
[----:B--2---:R-:W-:Y:S01]  /*36d0*/  FMNMX R242, R129, R122, !PT ;  /* 0x0000007a81f27209 */ /* 0x004fe20007800000 */
[----:B------:R-:W-:Y:S01]  /*36e0*/  @P0 STS [R37+0x4000], R138 ;  /* 0x0040008a25000388 */ /* 0x000fe20000000800 */
[----:B---3--:R-:W-:-:S03]  /*36f0*/  FMNMX R123, R132, R123, !PT ;  /* 0x0000007b847b7209 */ /* 0x008fc60007800000 */
[----:B------:R-:W-:Y:S01]  /*3700*/  @P0 STS [R30+0x4000], R121 ;  /* 0x004000791e000388 */ /* 0x000fe20000000800 */
[----:B----4-:R-:W-:-:S03]  /*3710*/  FMNMX R124, R131, R124, !PT ;  /* 0x0000007c837c7209 */ /* 0x010fc60007800000 */
[----:B------:R-:W-:Y:S01]  /*3720*/  @P0 STS [R31+0x4000], R242 ;  /* 0x004000f21f000388 */ /* 0x000fe20000000800 */
[----:B-----5:R-:W-:-:S03]  /*3730*/  FMNMX R125, R134, R125, !PT ;  /* 0x0000007d867d7209 */ /* 0x020fc60007800000 */
[----:B------:R-:W-:Y:S01]  /*3740*/  @P0 STS [R32+0x4000], R123 ;  /* 0x0040007b20000388 */ /* 0x000fe20000000800 */
[----:B------:R-:W-:-:S03]  /*3750*/  FMNMX R128, R133, R126, !PT ;  /* 0x0000007e85807209 */ /* 0x000fc60007800000 */
[----:B------:R-:W-:Y:S01]  /*3760*/  @P0 STS [R33+0x4000], R124 ;  /* 0x0040007c21000388 */ /* 0x000fe20000000800 */
[----:B------:R-:W-:-:S03]  /*3770*/  FMNMX R129, R136, R127, !PT ;  /* 0x0000007f88817209 */ /* 0x000fc60007800000 */
[----:B------:R-:W-:Y:S04]  /*3780*/  @P0 STS [R34+0x4000], R125 ;  /* 0x0040007d22000388 */ /* 0x000fe80000000800 */
[----:B------:R-:W-:Y:S04]  /*3790*/  @P0 STS [R35+0x4000], R128 ;  /* 0x0040008023000388 */ /* 0x000fe80000000800 */
[----:B------:R-:W-:Y:S04]  /*37a0*/  @P0 STS [R36+0x4000], R129 ;  /* 0x0040008124000388 */ /* 0x000fe80000000800 */
[----:B------:R-:W-:Y:S06]  /*37b0*/  BAR.SYNC.DEFER_BLOCKING 0x0 ;  /* 0x0000000000007b1d */ /* 0x000fec0000010000 */
[----:B------:R-:W0:Y:S04]  /*37c0*/  LDS R111, [R169.X4+0x4000] ;  /* 0x00400000a96f7984 */ /* 0x000e280000004800 */
[----:B0-----:R-:W0:Y:S02]  /*37d0*/  SHFL.BFLY PT, R122, R111, 0x1, 0x1f ;  /* 0x0c201f006f7a7f89 */ /* 0x001e2400000e0000 */
[----:B0-----:R-:W-:-:S05]  /*37e0*/  FMNMX R122, R111, R122, !PT ;  /* 0x0000007a6f7a7209 */ /* 0x001fca0007800000 */
[----:B------:R-:W-:Y:S04]  /*37f0*/  @!P6 STS [R169.X4+0x4000], R122 ;  /* 0x0040007aa900e388 */ /* 0x000fe80000004800 */
[----:B------:R-:W-:Y:S06]  /*3800*/  BAR.SYNC.DEFER_BLOCKING 0x0 ;  /* 0x0000000000007b1d */ /* 0x000fec0000010000 */
[----:B------:R-:W0:Y:S04]  /*3810*/  LDS R124, [R141.X8+0x4000] ;  /* 0x004000008d7c7984 */ /* 0x000e280000008800 */
[----:B------:R-:W1:Y:S04]  /*3820*/  LDS R126, [R13+0x4000] ;  /* 0x004000000d7e7984 */ /* 0x000e680000000800 */
[----:B------:R-:W2:Y:S04]  /*3830*/  LDS R123, [R147.X8+0x4000] ;  /* 0x00400000937b7984 */ /* 0x000ea80000008800 */
[----:B------:R-:W3:Y:S04]  /*3840*/  LDS R122, [R145.X8+0x4000] ;  /* 0x00400000917a7984 */ /* 0x000ee80000008800 */
[----:B------:R-:W4:Y:S04]  /*3850*/  LDS R127, [R39.X8+0x4000] ;  /* 0x00400000277f7984 */ /* 0x000f280000008800 */
[----:B------:R-:W5:Y:S04]  /*3860*/  LDS R125, [R143.X8+0x4000] ;  /* 0x004000008f7d7984 */ /* 0x000f680000008800 */
[----:B------:R-:W5:Y:S01]  /*3870*/  LDS R121, [R151.X8+0x4000] ;  /* 0x0040000097797984 */ /* 0x000f620000008800 */
[----:B0-----:R-:W-:-:S05]  /*3880*/  FMNMX R124, R124, R175, !PT ;  /* 0x000000af7c7c7209 */ /* 0x001fca0007800000 */
[----:B------:R-:W-:-:S04]  /*3890*/  FADD R114, R114, -R124 ;  /* 0x8000007c72727221 */ /* 0x000fc80000000000 */
[----:B------:R-:W-:Y:S02]  /*38a0*/  FMUL R129, R114, 1.4426950216293334961 ;  /* 0x3fb8aa3b72817820 */ /* 0x000fe40000400000 */
[----:B------:R-:W0:Y:S01]  /*38b0*/  LDS R114, [R149.X8+0x4000] ;  /* 0x0040000095727984 */ /* 0x000e220000008800 */
[----:B-1----:R-:W-:Y:S02]  /*38c0*/  FMNMX R126, R126, R177, !PT ;  /* 0x000000b17e7e7209 */ /* 0x002fe40007800000 */
[----:B--2---:R-:W-:Y:S02]  /*38d0*/  FMNMX R123, R123, R172, !PT ;  /* 0x000000ac7b7b7209 */ /* 0x004fe40007800000 */
[----:B---3--:R-:W-:Y:S01]  /*38e0*/  FMNMX R122, R122, R173, !PT ;  /* 0x000000ad7a7a7209 */ /* 0x008fe20007800000 */
[--C-:B------:R-:W-:Y:S01]  /*38f0*/  FADD R119, R119, -R126.reuse ;  /* 0x8000007e77777221 */ /* 0x100fe20000000000 */
[----:B----4-:R-:W-:Y:S01]  /*3900*/  FMNMX R127, R127, R176, !PT ;  /* 0x000000b07f7f7209 */ /* 0x010fe20007800000 */
[----:B------:R-:W-:Y:S01]  /*3910*/  FADD R104, R104, -R123 ;  /* 0x8000007b68687221 */ /* 0x000fe20000000000 */
[----:B-----5:R-:W-:Y:S01]  /*3920*/  FMNMX R125, R125, R174, !PT ;  /* 0x000000ae7d7d7209 */ /* 0x020fe20007800000 */
[----:B------:R-:W-:-:S02]  /*3930*/  FADD R117, R117, -R126 ;  /* 0x8000007e75757221 */ /* 0x000fc40000000000 */
[----:B------:R-:W-:Y:S01]  /*3940*/  FMUL R119, R119, 1.4426950216293334961 ;  /* 0x3fb8aa3b77777820 */ /* 0x000fe20000400000 */
[----:B------:R-:W-:Y:S01]  /*3950*/  FMNMX R121, R121, R170, !PT ;  /* 0x000000aa79797209 */ /* 0x000fe20007800000 */
[----:B------:R-:W-:Y:S02]  /*3960*/  FMUL R252, R104, 1.4426950216293334961 ;  /* 0x3fb8aa3b68fc7820 */ /* 0x000fe40000400000 */
[----:B------:R-:W-:Y:S02]  /*3970*/  FMUL R117, R117, 1.4426950216293334961 ;  /* 0x3fb8aa3b75757820 */ /* 0x000fe40000400000 */
[----:B------:R-:W-:Y:S02]  /*3980*/  FADD R115, R115, -R124 ;  /* 0x8000007c73737221 */ /* 0x000fe40000000000 */
[----:B------:R-:W-:Y:S02]  /*3990*/  FADD R105, R105, -R122 ;  /* 0x8000007a69697221 */ /* 0x000fe40000000000 */
[----:B------:R-:W-:-:S02]  /*39a0*/  FADD R104, R120, -R123 ;  /* 0x8000007b78687221 */ /* 0x000fc40000000000 */
[--C-:B------:R-:W-:Y:S02]  /*39b0*/  FADD R118, R118, -R127.reuse ;  /* 0x8000007f76767221 */ /* 0x100fe40000000000 */
[----:B------:R-:W-:Y:S02]  /*39c0*/  FADD R116, R116, -R127 ;  /* 0x8000007f74747221 */ /* 0x000fe40000000000 */
[--C-:B------:R-:W-:Y:S01]  /*39d0*/  FADD R113, R113, -R125.reuse ;  /* 0x8000007d71717221 */ /* 0x100fe20000000000 */
[----:B------:R1:W-:Y:S01]  /*39e0*/  MUFU.EX2 R243, R119 ;  /* 0x0000007700f37308 */ /* 0x0003e20000000800 */
[----:B------:R-:W-:Y:S02]  /*39f0*/  FADD R112, R112, -R125 ;  /* 0x8000007d70707221 */ /* 0x000fe40000000000 */
[----:B------:R-:W-:Y:S02]  /*3a00*/  FADD R106, R106, -R122 ;  /* 0x8000007a6a6a7221 */ /* 0x000fe40000000000 */
[----:B------:R-:W-:-:S02]  /*3a10*/  FMUL R111, R105, 1.4426950216293334961 ;  /* 0x3fb8aa3b696f7820 */ /* 0x000fc40000400000 */
[----:B------:R-:W-:Y:S01]  /*3a20*/  FMUL R118, R118, 1.4426950216293334961 ;  /* 0x3fb8aa3b76767820 */ /* 0x000fe20000400000 */
[----:B------:R2:W3:Y:S01]  /*3a30*/  MUFU.EX2 R137, R117 ;  /* 0x0000007500897308 */ /* 0x0004e20000000800 */
[----:B0-----:R-:W-:Y:S01]  /*3a40*/  FMNMX R120, R114, R171, !PT ;  /* 0x000000ab72787209 */ /* 0x001fe20007800000 */
[----:B-1----:R-:W-:Y:S02]  /*3a50*/  FMUL R119, R115, 1.4426950216293334961 ;  /* 0x3fb8aa3b73777820 */ /* 0x002fe40000400000 */
[----:B------:R-:W-:Y:S02]  /*3a60*/  FMUL R116, R116, 1.4426950216293334961 ;  /* 0x3fb8aa3b74747820 */ /* 0x000fe40000400000 */
[----:B------:R-:W-:Y:S02]  /*3a70*/  FMUL R105, R104, 1.4426950216293334961 ;  /* 0x3fb8aa3b68697820 */ /* 0x000fe40000400000 */
[----:B--2---:R-:W-:Y:S02]  /*3a80*/  FMUL R117, R113, 1.4426950216293334961 ;  /* 0x3fb8aa3b71757820 */ /* 0x004fe40000400000 */
[----:B------:R-:W-:-:S02]  /*3a90*/  FADD R109, R109, -R121 ;  /* 0x800000796d6d7221 */ /* 0x000fc40000000000 */
[--C-:B------:R-:W-:Y:S02]  /*3aa0*/  FADD R110, R110, -R120.reuse ;  /* 0x800000786e6e7221 */ /* 0x100fe40000000000 */
[----:B------:R-:W-:Y:S02]  /*3ab0*/  FADD R104, R107, -R120 ;  /* 0x800000786b687221 */ /* 0x000fe40000000000 */
[----:B------:R-:W-:Y:S02]  /*3ac0*/  FMUL R112, R112, 1.4426950216293334961 ;  /* 0x3fb8aa3b70707820 */ /* 0x000fe40000400000 */
[----:B------:R-:W-:Y:S01]  /*3ad0*/  FADD R108, R108, -R121 ;  /* 0x800000796c6c7221 */ /* 0x000fe20000000000 */
[----:B------:R-:W-:Y:S01]  /*3ae0*/  MUFU.EX2 R133, R118 ;  /* 0x0000007600857308 */ /* 0x000fe20000000800 */
[----:B------:R-:W-:Y:S02]  /*3af0*/  FMUL R106, R106, 1.4426950216293334961 ;  /* 0x3fb8aa3b6a6a7820 */ /* 0x000fe40000400000 */
[----:B------:R-:W-:-:S02]  /*3b00*/  FMUL R109, R109, 1.4426950216293334961 ;  /* 0x3fb8aa3b6d6d7820 */ /* 0x000fc40000400000 */
[----:B------:R-:W-:Y:S02]  /*3b10*/  FMUL R110, R110, 1.4426950216293334961 ;  /* 0x3fb8aa3b6e6e7820 */ /* 0x000fe40000400000 */
[----:B------:R-:W-:Y:S01]  /*3b20*/  FMUL R104, R104, 1.4426950216293334961 ;  /* 0x3fb8aa3b68687820 */ /* 0x000fe20000400000 */
[----:B------:R-:W0:Y:S01]  /*3b30*/  MUFU.EX2 R131, R116 ;  /* 0x0000007400837308 */ /* 0x000e220000000800 */
[----:B------:R-:W-:-:S07]  /*3b40*/  FMUL R108, R108, 1.4426950216293334961 ;  /* 0x3fb8aa3b6c6c7820 */ /* 0x000fce0000400000 */
[----:B------:R-:W-:Y:S08]  /*3b50*/  MUFU.EX2 R129, R129 ;  /* 0x0000008100817308 */ /* 0x000ff00000000800 */
[----:B------:R-:W1:Y:S08]  /*3b60*/  MUFU.EX2 R119, R119 ;  /* 0x0000007700777308 */ /* 0x000e700000000800 */
[----:B------:R-:W-:Y:S08]  /*3b70*/  MUFU.EX2 R117, R117 ;  /* 0x0000007500757308 */ /* 0x000ff00000000800 */
[----:B------:R3:W2:Y:S08]  /*3b80*/  MUFU.EX2 R115, R112 ;  /* 0x0000007000737308 */ /* 0x0006b00000000800 */
[----:B------:R-:W-:Y:S08]  /*3b90*/  MUFU.EX2 R113, R106 ;  /* 0x0000006a00717308 */ /* 0x000ff00000000800 */
[----:B------:R-:W4:Y:S08]  /*3ba0*/  MUFU.EX2 R111, R111 ;  /* 0x0000006f006f7308 */ /* 0x000f300000000800 */
[----:B------:R-:W-:Y:S08]  /*3bb0*/  MUFU.EX2 R252, R252 ;  /* 0x000000fc00fc7308 */ /* 0x000ff00000000800 */
[----:B------:R-:W5:Y:S08]  /*3bc0*/  MUFU.EX2 R105, R105 ;  /* 0x0000006900697308 */ /* 0x000f700000000800 */
[----:B------:R-:W-:Y:S08]  /*3bd0*/  MUFU.EX2 R107, R110 ;  /* 0x0000006e006b7308 */ /* 0x000ff00000000800 */
[----:B------:R-:W0:Y:S08]  /*3be0*/  MUFU.EX2 R128, R104 ;  /* 0x0000006800807308 */ /* 0x000e300000000800 */
[----:B------:R-:W-:Y:S08]  /*3bf0*/  MUFU.EX2 R109, R109 ;  /* 0x0000006d006d7308 */ /* 0x000ff00000000800 */
[----:B------:R-:W5:Y:S01]  /*3c00*/  MUFU.EX2 R130, R108 ;  /* 0x0000006c00827308 */ /* 0x000f620000000800 */
[----:B---3--:R-:W-:-:S02]  /*3c10*/  FADD R112, R137, R243 ;  /* 0x000000f389707221 */ /* 0x008fc40000000000 */
[----:B0-----:R-:W-:Y:S02]  /*3c20*/  FADD R114, R133, R131 ;  /* 0x0000008385727221 */ /* 0x001fe40000000000 */
[----:B-1----:R-:W-:Y:S02]  /*3c30*/  FADD R116, R129, R119 ;  /* 0x0000007781747221 */ /* 0x002fe40000000000 */
[----:B--2---:R-:W-:Y:S01]  /*3c40*/  FADD R118, R117, R115 ;  /* 0x0000007375767221 */ /* 0x004fe20000000000 */
[----:B------:R-:W0:Y:S01]  /*3c50*/  SHFL.BFLY PT, R245, R112, 0x2, 0x1f ;  /* 0x0c401f0070f57f89 */ /* 0x000e2200000e0000 */
[----:B----4-:R-:W-:Y:S02]  /*3c60*/  FADD R132, R113, R111 ;  /* 0x0000006f71847221 */ /* 0x010fe40000000000 */
[----:B-----5:R-:W-:Y:S01]  /*3c70*/  FADD R134, R252, R105 ;  /* 0x00000069fc867221 */ /* 0x020fe20000000000 */
[----:B------:R-:W1:Y:S01]  /*3c80*/  SHFL.BFLY PT, R247, R114, 0x2, 0x1f ;  /* 0x0c401f0072f77f89 */ /* 0x000e6200000e0000 */
[----:B------:R-:W-:-:S03]  /*3c90*/  FADD R106, R107, R128 ;  /* 0x000000806b6a7221 */ /* 0x000fc60000000000 */
[----:B------:R-:W2:Y:S01]  /*3ca0*/  SHFL.BFLY PT, R249, R116, 0x2, 0x1f ;  /* 0x0c401f0074f97f89 */ /* 0x000ea200000e0000 */
[----:B------:R-:W-:-:S03]  /*3cb0*/  FADD R104, R109, R130 ;  /* 0x000000826d687221 */ /* 0x000fc60000000000 */
[----:B------:R-:W3:Y:S04]  /*3cc0*/  SHFL.BFLY PT, R251, R118, 0x2, 0x1f ;  /* 0x0c401f0076fb7f89 */ /* 0x000ee800000e0000 */
[----:B------:R-:W4:Y:S04]  /*3cd0*/  SHFL.BFLY PT, R136, R132, 0x2, 0x1f ;  /* 0x0c401f0084887f89 */ /* 0x000f2800000e0000 */
[----:B------:R-:W5:Y:S04]  /*3ce0*/  SHFL.BFLY PT, R138, R134, 0x2, 0x1f ;  /* 0x0c401f00868a7f89 */ /* 0x000f6800000e0000 */
[----:B------:R-:W5:Y:S04]  /*3cf0*/  SHFL.BFLY PT, R139, R106, 0x2, 0x1f ;  /* 0x0c401f006a8b7f89 */ /* 0x000f6800000e0000 */
[----:B------:R-:W5:Y:S01]  /*3d00*/  SHFL.BFLY PT, R135, R104, 0x2, 0x1f ;  /* 0x0c401f0068877f89 */ /* 0x000f6200000e0000 */
[----:B0-----:R-:W-:-:S02]  /*3d10*/  FADD R108, R112, R245 ;  /* 0x000000f5706c7221 */ /* 0x001fc40000000000 */
[----:B-1----:R-:W-:Y:S02]  /*3d20*/  FADD R110, R114, R247 ;  /* 0x000000f7726e7221 */ /* 0x002fe40000000000 */
[----:B--2---:R-:W-:Y:S01]  /*3d30*/  FADD R112, R116, R249 ;  /* 0x000000f974707221 */ /* 0x004fe20000000000 */
[----:B------:R-:W0:Y:S01]  /*3d40*/  SHFL.BFLY PT, R245, R108, 0x1, 0x1f ;  /* 0x0c201f006cf57f89 */ /* 0x000e2200000e0000 */
[----:B---3--:R-:W-:-:S03]  /*3d50*/  FADD R114, R118, R251 ;  /* 0x000000fb76727221 */ /* 0x008fc60000000000 */
[----:B------:R-:W1:Y:S01]  /*3d60*/  SHFL.BFLY PT, R247, R110, 0x1, 0x1f ;  /* 0x0c201f006ef77f89 */ /* 0x000e6200000e0000 */
[----:B----4-:R-:W-:-:S03]  /*3d70*/  FADD R116, R132, R136 ;  /* 0x0000008884747221 */ /* 0x010fc60000000000 */
[----:B------:R-:W2:Y:S01]  /*3d80*/  SHFL.BFLY PT, R249, R112, 0x1, 0x1f ;  /* 0x0c201f0070f97f89 */ /* 0x000ea200000e0000 */
[----:B-----5:R-:W-:Y:S02]  /*3d90*/  FADD R118, R134, R138 ;  /* 0x0000008a86767221 */ /* 0x020fe40000000000 */
[----:B------:R-:W-:Y:S01]  /*3da0*/  FADD R139, R106, R139 ;  /* 0x0000008b6a8b7221 */ /* 0x000fe20000000000 */
[----:B------:R-:W3:Y:S01]  /*3db0*/  SHFL.BFLY PT, R251, R116, 0x1, 0x1f ;  /* 0x0c201f0074fb7f89 */ /* 0x000ee200000e0000 */
[----:B------:R-:W-:-:S03]  /*3dc0*/  FADD R132, R104, R135 ;  /* 0x0000008768847221 */ /* 0x000fc60000000000 */
[----:B------:R-:W4:Y:S04]  /*3dd0*/  SHFL.BFLY PT, R135, R114, 0x1, 0x1f ;  /* 0x0c201f0072877f89 */ /* 0x000f2800000e0000 */
[----:B------:R-:W5:Y:S04]  /*3de0*/  SHFL.BFLY PT, R104, R118, 0x1, 0x1f ;  /* 0x0c201f0076687f89 */ /* 0x000f6800000e0000 */
[----:B------:R-:W5:Y:S04]  /*3df0*/  SHFL.BFLY PT, R106, R139, 0x1, 0x1f ;  /* 0x0c201f008b6a7f89 */ /* 0x000f6800000e0000 */
[----:B------:R-:W5:Y:S01]  /*3e00*/  SHFL.BFLY PT, R134, R132, 0x1, 0x1f ;  /* 0x0c201f0084867f89 */ /* 0x000f6200000e0000 */
[----:B0-----:R-:W-:-:S03]  /*3e10*/  FADD R136, R108, R245 ;  /* 0x000000f56c887221 */ /* 0x001fc60000000000 */
[----:B------:R-:W-:Y:S01]  /*3e20*/  BAR.SYNC.DEFER_BLOCKING 0x0 ;  /* 0x0000000000007b1d */ /* 0x000fe20000010000 */
[----:B-1----:R-:W-:Y:S02]  /*3e30*/  FADD R247, R110, R247 ;  /* 0x000000f76ef77221 */ /* 0x002fe40000000000 */
[----:B--2---:R-:W-:Y:S02]  /*3e40*/  FADD R108, R112, R249 ;  /* 0x000000f9706c7221 */ /* 0x004fe40000000000 */
[----:B---3--:R-:W-:Y:S02]  /*3e50*/  FADD R116, R116, R251 ;  /* 0x000000fb74747221 */ /* 0x008fe40000000000 */
[----:B----4-:R-:W-:Y:S02]  /*3e60*/  FADD R245, R114, R135 ;  /* 0x0000008772f57221 */ /* 0x010fe40000000000 */
[----:B-----5:R-:W-:Y:S02]  /*3e70*/  FADD R251, R118, R104 ;  /* 0x0000006876fb7221 */ /* 0x020fe40000000000 */
[----:B------:R-:W-:-:S02]  /*3e80*/  FADD R106, R139, R106 ;  /* 0x0000006a8b6a7221 */ /* 0x000fc40000000000 */
[----:B------:R-:W-:Y:S01]  /*3e90*/  FADD R134, R132, R134 ;  /* 0x0000008684867221 */ /* 0x000fe20000000000 */
[----:B------:R-:W-:Y:S04]  /*3ea0*/  @P0 STS [R37+0x4000], R136 ;  /* 0x0040008825000388 */ /* 0x000fe80000000800 */
[----:B------:R-:W-:Y:S04]  /*3eb0*/  @P0 STS [R30+0x4000], R247 ;  /* 0x004000f71e000388 */ /* 0x000fe80000000800 */
[----:B------:R-:W-:Y:S04]  /*3ec0*/  @P0 STS [R31+0x4000], R108 ;  /* 0x0040006c1f000388 */ /* 0x000fe80000000800 */
[----:B------:R-:W-:Y:S04]  /*3ed0*/  @P0 STS [R32+0x4000], R245 ;  /* 0x004000f520000388 */ /* 0x000fe80000000800 */
[----:B------:R-:W-:Y:S04]  /*3ee0*/  @P0 STS [R33+0x4000], R116 ;  /* 0x0040007421000388 */ /* 0x000fe80000000800 */
[----:B------:R-:W-:Y:S04]  /*3ef0*/  @P0 STS [R34+0x4000], R251 ;  /* 0x004000fb22000388 */ /* 0x000fe80000000800 */
[----:B------:R-:W-:Y:S04]  /*3f00*/  @P0 STS [R35+0x4000], R106 ;  /* 0x0040006a23000388 */ /* 0x000fe80000000800 */
[----:B------:R-:W-:Y:S04]  /*3f10*/  @P0 STS [R36+0x4000], R134 ;  /* 0x0040008624000388 */ /* 0x000fe80000000800 */
[----:B------:R-:W-:Y:S06]  /*3f20*/  BAR.SYNC.DEFER_BLOCKING 0x0 ;  /* 0x0000000000007b1d */ /* 0x000fec0000010000 */
[----:B------:R-:W0:Y:S04]  /*3f30*/  LDS R110, [R169.X4+0x4000] ;  /* 0x00400000a96e7984 */ /* 0x000e280000004800 */
[----:B0-----:R-:W0:Y:S02]  /*3f40*/  SHFL.BFLY PT, R135, R110, 0x1, 0x1f ;  /* 0x0c201f006e877f89 */ /* 0x001e2400000e0000 */
[----:B0-----:R-:W-:-:S05]  /*3f50*/  FADD R112, R110, R135 ;  /* 0x000000876e707221 */ /* 0x001fca0000000000 */
[----:B------:R0:W-:Y:S04]  /*3f60*/  @!P6 STS [R169.X4+0x4000], R112 ;  /* 0x00400070a900e388 */ /* 0x0001e80000004800 */
[----:B------:R-:W-:Y:S01]  /*3f70*/  BAR.SYNC.DEFER_BLOCKING 0x0 ;  /* 0x0000000000007b1d */ /* 0x000fe20000010000 */
[----:B------:R-:W-:-:S04]  /*3f80*/  IMAD.WIDE R248, R15, 0x2, R208 ;  /* 0x000000020ff87825 */ /* 0x000fc800078e02d0 */
[----:B------:R-:W-:-:S04]  /*3f90*/  IMAD.WIDE R244, R15, 0x2, R206 ;  /* 0x000000020ff47825 */ /* 0x000fc800078e02ce */
[----:B------:R-:W-:-:S04]  /*3fa0*/  IMAD.WIDE R138, R15, 0x2, R204 ;  /* 0x000000020f8a7825 */ /* 0x000fc800078e02cc */
[----:B------:R-:W-:-:S04]  /*3fb0*/  IMAD.WIDE R246, R15, 0x2, R200 ;  /* 0x000000020ff67825 */ /* 0x000fc800078e02c8 */
[----:B------:R-:W-:-:S04]  /*3fc0*/  IMAD.WIDE R134, R15, 0x2, R202 ;  /* 0x000000020f867825 */ /* 0x000fc800078e02ca */
[C---:B------:R-:W-:Y:S01]  /*3fd0*/  IMAD.WIDE R250, R15.reuse, 0x2, R194 ;  /* 0x000000020ffa7825 */ /* 0x040fe200078e02c2 */
[----:B------:R1:W2:Y:S04]  /*3fe0*/  LDG.E.U16 R104, [R248.64] ;  /* 0x00000006f8687981 */ /* 0x0002a8000c1e1500 */
[----:B------:R3:W4:Y:S04]  /*3ff0*/  LDG.E.U16 R106, [R244.64] ;  /* 0x00000006f46a7981 */ /* 0x000728000c1e1500 */
[----:B------:R5:W4:Y:S01]  /*4000*/  LDG.E.U16 R108, [R138.64] ;  /* 0x000000068a6c7981 */ /* 0x000b22000c1e1500 */
[----:B-1----:R-:W-:-:S03]  /*4010*/  IMAD.WIDE R248, R15, 0x2, R192 ;  /* 0x000000020ff87825 */ /* 0x002fc600078e02c0 */
[----:B0-----:R0:W4:Y:S01]  /*4020*/  LDG.E.U16 R112, [R246.64] ;  /* 0x00000006f6707981 */ /* 0x001122000c1e1500 */
[----:B---3--:R-:W-:-:S03]  /*4030*/  IMAD.WIDE R244, R15, 0x2, R196 ;  /* 0x000000020ff47825 */ /* 0x008fc600078e02c4 */
[----:B------:R1:W3:Y:S01]  /*4040*/  LDG.E.U16 R110, [R134.64] ;  /* 0x00000006866e7981 */ /* 0x0002e2000c1e1500 */
[----:B-----5:R-:W-:-:S03]  /*4050*/  IMAD.WIDE R138, R15, 0x2, R198 ;  /* 0x000000020f8a7825 */ /* 0x020fc600078e02c6 */
[----:B------:R5:W3:Y:S01]  /*4060*/  LDG.E.U16 R116, [R244.64] ;  /* 0x00000006f4747981 */ /* 0x000ae2000c1e1500 */
[----:B0-----:R-:W-:-:S03]  /*4070*/  IMAD.WIDE R246, R15, 0x2, R186 ;  /* 0x000000020ff67825 */ /* 0x001fc600078e02ba */
[----:B------:R0:W3:Y:S01]  /*4080*/  LDG.E.U16 R114, [R138.64] ;  /* 0x000000068a727981 */ /* 0x0000e2000c1e1500 */
[----:B-1----:R-:W-:-:S03]  /*4090*/  IMAD.WIDE R134, R15, 0x2, R190 ;  /* 0x000000020f867825 */ /* 0x002fc600078e02be */
        /* <DEDUP_REMOVED lines=10> */
[----:B------:R0:W3:Y:S04]  /*4140*/  LDG.E.U16 R244, [R244.64] ;  /* 0x00000006f4f47981 */ /* 0x0000e8000c1e1500 */
[----:B------:R-:W3:Y:S04]  /*4150*/  LDG.E.U16 R246, [R246.64] ;  /* 0x00000006f6f67981 */ /* 0x000ee8000c1e1500 */
[----:B------:R-:W3:Y:S04]  /*4160*/  LDG.E.U16 R248, [R248.64] ;  /* 0x00000006f8f87981 */ /* 0x000ee8000c1e1500 */
[----:B------:R-:W3:Y:S04]  /*4170*/  LDG.E.U16 R250, [R250.64] ;  /* 0x00000006fafa7981 */ /* 0x000ee8000c1e1500 */
[----:B0-----:R-:W0:Y:S04]  /*4180*/  LDS R245, [R13+0x4000] ;  /* 0x004000000df57984 */ /* 0x001e280000000800 */
[----:B------:R-:W0:Y:S01]  /*4190*/  LDS R136, [R39.X8+0x4000] ;  /* 0x0040000027887984 */ /* 0x000e220000008800 */
[----:B-1----:R-:W-:-:S02]  /*41a0*/  FADD R135, -R126, R177 ;  /* 0x000000b17e877221 */ /* 0x002fc40000000100 */
[----:B------:R-:W-:Y:S02]  /*41b0*/  FADD R176, -R127, R176 ;  /* 0x000000b07fb07221 */ /* 0x000fe40000000100 */
[----:B-----5:R-:W-:Y:S02]  /*41c0*/  FMUL R139, R135, 1.4426950216293334961 ;  /* 0x3fb8aa3b878b7820 */ /* 0x020fe40000400000 */
[----:B------:R-:W-:Y:S01]  /*41d0*/  FMUL R177, R176, 1.4426950216293334961 ;  /* 0x3fb8aa3bb0b17820 */ /* 0x000fe20000400000 */
[----:B------:R-:W-:Y:S01]  /*41e0*/  F2FP.BF16.PACK_AB R176, R243, R137 ;  /* 0x00000089f3b0723e */ /* 0x000fe200000010ff */
[----:B------:R-:W1:Y:S02]  /*41f0*/  LDS R135, [R141.X8+0x4000] ;  /* 0x004000008d877984 */ /* 0x000e640000008800 */
[----:B------:R-:W5:Y:S08]  /*4200*/  MUFU.EX2 R139, R139 ;  /* 0x0000008b008b7308 */ /* 0x000f700000000800 */
[----:B------:R-:W0:Y:S01]  /*4210*/  MUFU.EX2 R137, R177 ;  /* 0x000000b100897308 */ /* 0x000e220000000800 */
[----:B------:R-:W-:-:S02]  /*4220*/  F2FP.BF16.PACK_AB R243, R128, R107 ;  /* 0x0000006b80f3723e */ /* 0x000fc400000010ff */
[----:B------:R-:W-:Y:S01]  /*4230*/  LDS R128, [R149.X8+0x4000] ;  /* 0x0040000095807984 */ /* 0x000fe20000008800 */
[C---:B-----5:R-:W-:Y:S02]  /*4240*/  FMUL R48, R139.reuse, R48 ;  /* 0x000000308b307220 */ /* 0x060fe40000400000 */
[C---:B------:R-:W-:Y:S02]  /*4250*/  FMUL R49, R139.reuse, R49 ;  /* 0x000000318b317220 */ /* 0x040fe40000400000 */
[C---:B------:R-:W-:Y:S02]  /*4260*/  FMUL R52, R139.reuse, R52 ;  /* 0x000000348b347220 */ /* 0x040fe40000400000 */
[C---:B------:R-:W-:Y:S02]  /*4270*/  FMUL R53, R139.reuse, R53 ;  /* 0x000000358b357220 */ /* 0x040fe40000400000 */
[C---:B------:R-:W-:Y:S02]  /*4280*/  FMUL R40, R139.reuse, R40 ;  /* 0x000000288b287220 */ /* 0x040fe40000400000 */
[C---:B0-----:R-:W-:Y:S01]  /*4290*/  FFMA R159, R139.reuse, R159, R245 ;  /* 0x0000009f8b9f7223 */ /* 0x041fe200000000f5 */
[----:B------:R-:W-:Y:S01]  /*42a0*/  F2FP.BF16.PACK_AB R245, R130, R109 ;  /* 0x0000006d82f5723e */ /* 0x000fe200000010ff */
[C---:B------:R-:W-:Y:S01]  /*42b0*/  FMUL R41, R139.reuse, R41 ;  /* 0x000000298b297220 */ /* 0x040fe20000400000 */
[----:B------:R-:W-:Y:S01]  /*42c0*/  LDS R130, [R145.X8+0x4000] ;  /* 0x0040000091827984 */ /* 0x000fe20000008800 */
[----:B------:R-:W-:-:S02]  /*42d0*/  FMUL R44, R139, R44 ;  /* 0x0000002c8b2c7220 */ /* 0x000fc40000400000 */
[----:B------:R-:W-:Y:S01]  /*42e0*/  FMUL R45, R139, R45 ;  /* 0x0000002d8b2d7220 */ /* 0x000fe20000400000 */
[----:B------:R-:W-:Y:S01]  /*42f0*/  F2FP.BF16.PACK_AB R139, R119, R129 ;  /* 0x00000081778b723e */ /* 0x000fe200000010ff */
[C---:B------:R-:W-:Y:S01]  /*4300*/  FFMA R158, R137.reuse, R158, R136 ;  /* 0x0000009e899e7223 */ /* 0x040fe20000000088 */
[----:B------:R-:W-:Y:S01]  /*4310*/  LDS R129, [R151.X8+0x4000] ;  /* 0x0040000097817984 */ /* 0x000fe20000008800 */
[C---:B------:R-:W-:Y:S02]  /*4320*/  FMUL R50, R137.reuse, R50 ;  /* 0x0000003289327220 */ /* 0x040fe40000400000 */
[C---:B------:R-:W-:Y:S02]  /*4330*/  FMUL R51, R137.reuse, R51 ;  /* 0x0000003389337220 */ /* 0x040fe40000400000 */
[C---:B------:R-:W-:Y:S02]  /*4340*/  FMUL R54, R137.reuse, R54 ;  /* 0x0000003689367220 */ /* 0x040fe40000400000 */
[----:B------:R-:W-:-:S02]  /*4350*/  FMUL R55, R137, R55 ;  /* 0x0000003789377220 */ /* 0x000fc40000400000 */
[C---:B------:R-:W-:Y:S02]  /*4360*/  FMUL R42, R137.reuse, R42 ;  /* 0x0000002a892a7220 */ /* 0x040fe40000400000 */
[C---:B------:R-:W-:Y:S02]  /*4370*/  FMUL R43, R137.reuse, R43 ;  /* 0x0000002b892b7220 */ /* 0x040fe40000400000 */
[C---:B------:R-:W-:Y:S02]  /*4380*/  FMUL R46, R137.reuse, R46 ;  /* 0x0000002e892e7220 */ /* 0x040fe40000400000 */
[----:B------:R-:W-:Y:S01]  /*4390*/  FMUL R47, R137, R47 ;  /* 0x0000002f892f7220 */ /* 0x000fe20000400000 */
[----:B------:R-:W-:Y:S02]  /*43a0*/  F2FP.BF16.PACK_AB R137, R131, R133 ;  /* 0x000000858389723e */ /* 0x000fe400000010ff */
[----:B------:R-:W-:Y:S04]  /*43b0*/  LDS R133, [R143.X8+0x4000] ;  /* 0x004000008f857984 */ /* 0x000fe80000008800 */
[----:B------:R-:W-:Y:S04]  /*43c0*/  LDS R131, [R147.X8+0x4000] ;  /* 0x0040000093837984 */ /* 0x000fe80000008800 */
[----:B------:R-:W-:Y:S01]  /*43d0*/  BAR.SYNC.DEFER_BLOCKING 0x0 ;  /* 0x0000000000007b1d */ /* 0x000fe20000010000 */
[----:B------:R-:W-:-:S04]  /*43e0*/  FADD R175, -R124, R175 ;  /* 0x000000af7caf7221 */ /* 0x000fc80000000100 */
[----:B------:R-:W-:Y:S01]  /*43f0*/  FMUL R175, R175, 1.4426950216293334961 ;  /* 0x3fb8aa3bafaf7820 */ /* 0x000fe20000400000 */
[----:B------:R-:W-:Y:S02]  /*4400*/  F2FP.BF16.PACK_AB R177, R111, R113 ;  /* 0x000000716fb1723e */ /* 0x000fe400000010ff */
[----:B------:R-:W-:Y:S01]  /*4410*/  F2FP.BF16.PACK_AB R252, R105, R252 ;  /* 0x000000fc69fc723e */ /* 0x000fe200000010ff */
[----:B------:R0:W5:Y:S02]  /*4420*/  MUFU.EX2 R136, R175 ;  /* 0x000000af00887308 */ /* 0x0001640000000800 */
[----:B0-----:R-:W-:Y:S01]  /*4430*/  F2FP.BF16.PACK_AB R175, R115, R117 ;  /* 0x0000007573af723e */ /* 0x001fe200000010ff */
[C---:B-----5:R-:W-:Y:S02]  /*4440*/  FMUL R56, R136.reuse, R56 ;  /* 0x0000003888387220 */ /* 0x060fe40000400000 */
[C---:B------:R-:W-:Y:S02]  /*4450*/  FMUL R57, R136.reuse, R57 ;  /* 0x0000003988397220 */ /* 0x040fe40000400000 */
[----:B------:R-:W-:-:S02]  /*4460*/  FMUL R60, R136, R60 ;  /* 0x0000003c883c7220 */ /* 0x000fc40000400000 */
[C---:B------:R-:W-:Y:S02]  /*4470*/  FMUL R61, R136.reuse, R61 ;  /* 0x0000003d883d7220 */ /* 0x040fe40000400000 */
[C---:B------:R-:W-:Y:S02]  /*4480*/  FMUL R96, R136.reuse, R96 ;  /* 0x0000006088607220 */ /* 0x040fe40000400000 */
[C---:B------:R-:W-:Y:S02]  /*4490*/  FMUL R97, R136.reuse, R97 ;  /* 0x0000006188617220 */ /* 0x040fe40000400000 */
[C---:B------:R-:W-:Y:S02]  /*44a0*/  FMUL R92, R136.reuse, R92 ;  /* 0x0000005c885c7220 */ /* 0x040fe40000400000 */
[C---:B------:R-:W-:Y:S02]  /*44b0*/  FMUL R93, R136.reuse, R93 ;  /* 0x0000005d885d7220 */ /* 0x040fe40000400000 */
[----:B-1----:R-:W-:-:S02]  /*44c0*/  FFMA R157, R136, R157, R135 ;  /* 0x0000009d889d7223 */ /* 0x002fc40000000087 */
[----:B------:R-:W-:-:S04]  /*44d0*/  FADD R136, -R120, R171 ;  /* 0x000000ab78887221 */ /* 0x000fc80000000100 */
[----:B------:R-:W-:-:S06]  /*44e0*/  FMUL R136, R136, 1.4426950216293334961 ;  /* 0x3fb8aa3b88887820 */ /* 0x000fcc0000400000 */
[----:B------:R-:W-:Y:S01]  /*44f0*/  MUFU.EX2 R136, R136 ;  /* 0x0000008800887308 */ /* 0x000fe20000000800 */
[----:B------:R-:W-:Y:S01]  /*4500*/  UIADD3 UR4, UP0, UR4, 0x10, URZ ;  /* 0x0000001004047890 */ /* 0x000fe2000ff1e03f */
[----:B--2---:R-:W-:Y:S04]  /*4510*/  STS.U16 [R163+0x4000], R104 ;  /* 0x00400068a3007388 */ /* 0x004fe80000000400 */
[----:B----4-:R-:W-:Y:S04]  /*4520*/  STS.U16 [R163+0x4100], R106 ;  /* 0x0041006aa3007388 */ /* 0x010fe80000000400 */
[----:B------:R-:W-:Y:S04]  /*4530*/  STS.U16 [R163+0x4200], R108 ;  /* 0x0042006ca3007388 */ /* 0x000fe80000000400 */
[----:B------:R-:W-:Y:S04]  /*4540*/  STS.U16 [R163+0x4400], R112 ;  /* 0x00440070a3007388 */ /* 0x000fe80000000400 */
[----:B---3--:R-:W-:Y:S04]  /*4550*/  STS.U16 [R163+0x4300], R110 ;  /* 0x0043006ea3007388 */ /* 0x008fe80000000400 */
[----:B------:R-:W-:Y:S04]  /*4560*/  STS.U16 [R163+0x4600], R116 ;  /* 0x00460074a3007388 */ /* 0x000fe80000000400 */
[----:B------:R-:W-:Y:S04]  /*4570*/  STS.U16 [R163+0x4500], R114 ;  /* 0x00450072a3007388 */ /* 0x000fe80000000400 */
[----:B------:R-:W-:Y:S04]  /*4580*/  STS.U16 [R163+0x4700], R118 ;  /* 0x00470076a3007388 */ /* 0x000fe80000000400 */
[----:B------:R0:W-:Y:S04]  /*4590*/  STS.U16 [R163+0x4800], R132 ;  /* 0x00480084a3007388 */ /* 0x0001e80000000400 */
[----:B------:R-:W-:Y:S04]  /*45a0*/  STS.U16 [R163+0x4b00], R242 ;  /* 0x004b00f2a3007388 */ /* 0x000fe80000000400 */
[----:B------:R1:W-:Y:S04]  /*45b0*/  STS.U16 [R163+0x4900], R134 ;  /* 0x00490086a3007388 */ /* 0x0003e80000000400 */
[----:B------:R-:W-:Y:S04]  /*45c0*/  STS.U16 [R163+0x4a00], R138 ;  /* 0x004a008aa3007388 */ /* 0x000fe80000000400 */
[----:B------:R-:W-:Y:S04]  /*45d0*/  STS.U16 [R163+0x4c00], R244 ;  /* 0x004c00f4a3007388 */ /* 0x000fe80000000400 */
[----:B------:R-:W-:Y:S04]  /*45e0*/  STS.U16 [R163+0x4d00], R246 ;  /* 0x004d00f6a3007388 */ /* 0x000fe80000000400 */
[----:B------:R-:W-:Y:S04]  /*45f0*/  STS.U16 [R163+0x4e00], R248 ;  /* 0x004e00f8a3007388 */ /* 0x000fe80000000400 */
[----:B------:R-:W-:Y:S04]  /*4600*/  STS.U16 [R163+0x4f00], R250 ;  /* 0x004f00faa3007388 */ /* 0x000fe80000000400 */
[----:B------:R-:W-:Y:S04]  /*4610*/  STS [R9+0x5000], R176 ;  /* 0x005000b009007388 */ /* 0x000fe80000000800 */
[----:B------:R-:W-:Y:S04]  /*4620*/  STS [R9+0x5100], R137 ;  /* 0x0051008909007388 */ /* 0x000fe80000000800 */
[----:B------:R-:W-:Y:S04]  /*4630*/  STS [R9+0x5200], R139 ;  /* 0x0052008b09007388 */ /* 0x000fe80000000800 */
[----:B------:R-:W-:Y:S04]  /*4640*/  STS [R9+0x5300], R175 ;  /* 0x005300af09007388 */ /* 0x000fe80000000800 */
[----:B------:R-:W-:Y:S04]  /*4650*/  STS [R9+0x5400], R177 ;  /* 0x005400b109007388 */ /* 0x000fe80000000800 */
[----:B------:R-:W-:Y:S04]  /*4660*/  STS [R9+0x5500], R252 ;  /* 0x005500fc09007388 */ /* 0x000fe80000000800 */
[----:B------:R-:W-:Y:S04]  /*4670*/  STS [R9+0x5600], R243 ;  /* 0x005600f309007388 */ /* 0x000fe80000000800 */
[----:B------:R-:W-:Y:S04]  /*4680*/  STS [R9+0x5700], R245 ;  /* 0x005700f509007388 */ /* 0x000fe80000000800 */
[----:B------:R-:W-:Y:S01]  /*4690*/  BAR.SYNC.DEFER_BLOCKING 0x0 ;  /* 0x0000000000007b1d */ /* 0x000fe20000010000 */
[----:B0-----:R-:W-:-:S04]  /*46a0*/  FADD R132, -R125, R174 ;  /* 0x000000ae7d847221 */ /* 0x001fc80000000100 */
[----:B------:R-:W-:Y:S01]  /*46b0*/  FMUL R132, R132, 1.4426950216293334961 ;  /* 0x3fb8aa3b84847820 */ /* 0x000fe20000400000 */
[----:B------:R-:W-:Y:S04]  /*46c0*/  LDSM.16.M88.4 R116, [R17+0x5000] ;  /* 0x005000001174783b */ /* 0x000fe80000000200 */
[----:B------:R-:W0:Y:S04]  /*46d0*/  LDSM.16.M88.4 R104, [R11+0x4000] ;  /* 0x004000000b68783b */ /* 0x000e280000000200 */
[----:B------:R-:W2:Y:S04]  /*46e0*/  LDSM.16.M88.4 R108, [R11+0x4800] ;  /* 0x004800000b6c783b */ /* 0x000ea80000000200 */
[----:B------:R-:W3:Y:S01]  /*46f0*/  LDSM.16.M88.4 R112, [R17+0x5200] ;  /* 0x005200001170783b */ /* 0x000ee20000000200 */
[----:B------:R-:W4:Y:S01]  /*4700*/  MUFU.EX2 R132, R132 ;  /* 0x0000008400847308 */ /* 0x000f220000000800 */
[----:B-1----:R-:W-:-:S02]  /*4710*/  FADD R134, -R123, R172 ;  /* 0x000000ac7b867221 */ /* 0x002fc40000000100 */
[C---:B----4-:R-:W-:Y:S02]  /*4720*/  FMUL R58, R132.reuse, R58 ;  /* 0x0000003a843a7220 */ /* 0x050fe40000400000 */
[C---:B------:R-:W-:Y:S02]  /*4730*/  FMUL R59, R132.reuse, R59 ;  /* 0x0000003b843b7220 */ /* 0x040fe40000400000 */
[C---:B------:R-:W-:Y:S02]  /*4740*/  FMUL R62, R132.reuse, R62 ;  /* 0x0000003e843e7220 */ /* 0x040fe40000400000 */
[C---:B------:R-:W-:Y:S02]  /*4750*/  FMUL R63, R132.reuse, R63 ;  /* 0x0000003f843f7220 */ /* 0x040fe40000400000 */
[C---:B------:R-:W-:Y:S02]  /*4760*/  FMUL R98, R132.reuse, R98 ;  /* 0x0000006284627220 */ /* 0x040fe40000400000 */
[----:B------:R-:W-:-:S02]  /*4770*/  FMUL R99, R132, R99 ;  /* 0x0000006384637220 */ /* 0x000fc40000400000 */
[C---:B------:R-:W-:Y:S02]  /*4780*/  FMUL R94, R132.reuse, R94 ;  /* 0x0000005e845e7220 */ /* 0x040fe40000400000 */
[----:B------:R-:W-:Y:S01]  /*4790*/  FMUL R95, R132, R95 ;  /* 0x0000005f845f7220 */ /* 0x000fe20000400000 */
[C---:B0-----:R-:W-:Y:S08]  /*47a0*/  HMMA.16816.F32.BF16 R48, R116.reuse, R104, R48 ;  /* 0x000000687430723c */ /* 0x041ff00000041830 */
[C---:B------:R-:W-:Y:S08]  /*47b0*/  HMMA.16816.F32.BF16 R52, R116.reuse, R106, R52 ;  /* 0x0000006a7434723c */ /* 0x040ff00000041834 */
[C---:B--2---:R-:W-:Y:S08]  /*47c0*/  HMMA.16816.F32.BF16 R40, R116.reuse, R108, R40 ;  /* 0x0000006c7428723c */ /* 0x044ff00000041828 */
[----:B------:R-:W-:Y:S07]  /*47d0*/  HMMA.16816.F32.BF16 R44, R116, R110, R44 ;  /* 0x0000006e742c723c */ /* 0x000fee000004182c */
[----:B------:R-:W-:Y:S01]  /*47e0*/  FADD R116, -R122, R173 ;  /* 0x000000ad7a747221 */ /* 0x000fe20000000100 */
[----:B---3--:R-:W-:Y:S03]  /*47f0*/  HMMA.16816.F32.BF16 R56, R112, R104, R56 ;  /* 0x000000687038723c */ /* 0x008fe60000041838 */
[----:B------:R-:W-:-:S02]  /*4800*/  FMUL R137, R116, 1.4426950216293334961 ;  /* 0x3fb8aa3b74897820 */ /* 0x000fc40000400000 */
[----:B------:R-:W0:Y:S03]  /*4810*/  LDSM.16.M88.4 R116, [R17+0x5400] ;  /* 0x005400001174783b */ /* 0x000e260000000200 */
[----:B------:R-:W-:Y:S01]  /*4820*/  HMMA.16816.F32.BF16 R60, R112, R106, R60 ;  /* 0x0000006a703c723c */ /* 0x000fe2000004183c */
[----:B------:R-:W-:-:S07]  /*4830*/  FMUL R135, R134, 1.4426950216293334961 ;  /* 0x3fb8aa3b86877820 */ /* 0x000fce0000400000 */
[C---:B------:R-:W-:Y:S01]  /*4840*/  HMMA.16816.F32.BF16 R96, R112.reuse, R108, R96 ;  /* 0x0000006c7060723c */ /* 0x040fe20000041860 */
[----:B------:R1:W2:Y:S07]  /*4850*/  MUFU.EX2 R134, R137 ;  /* 0x0000008900867308 */ /* 0x0002ae0000000800 */
[----:B------:R-:W-:Y:S01]  /*4860*/  HMMA.16816.F32.BF16 R92, R112, R110, R92 ;  /* 0x0000006e705c723c */ /* 0x000fe2000004185c */
[----:B------:R-:W3:Y:S01]  /*4870*/  LDSM.16.M88.4 R112, [R17+0x5600] ;  /* 0x005600001170783b */ /* 0x000ee20000000200 */
[----:B-1----:R-:W-:-:S04]  /*4880*/  FADD R137, -R121, R170 ;  /* 0x000000aa79897221 */ /* 0x002fc80000000100 */
[----:B------:R-:W-:Y:S01]  /*4890*/  FMUL R137, R137, 1.4426950216293334961 ;  /* 0x3fb8aa3b89897820 */ /* 0x000fe20000400000 */
[----:B------:R-:W1:Y:S08]  /*48a0*/  MUFU.EX2 R135, R135 ;  /* 0x0000008700877308 */ /* 0x000e700000000800 */
[----:B------:R-:W4:Y:S01]  /*48b0*/  MUFU.EX2 R137, R137 ;  /* 0x0000008900897308 */ /* 0x000f220000000800 */
[----:B--2---:R-:W-:-:S02]  /*48c0*/  FMUL R100, R134, R100 ;  /* 0x0000006486647220 */ /* 0x004fc40000400000 */
[----:B------:R-:W-:Y:S02]  /*48d0*/  FMUL R101, R134, R101 ;  /* 0x0000006586657220 */ /* 0x000fe40000400000 */
[C---:B------:R-:W-:Y:S02]  /*48e0*/  FMUL R72, R136.reuse, R72 ;  /* 0x0000004888487220 */ /* 0x040fe40000400000 */
[----:B------:R-:W-:Y:S02]  /*48f0*/  FMUL R73, R136, R73 ;  /* 0x0000004988497220 */ /* 0x000fe40000400000 */
[C---:B-1----:R-:W-:Y:S02]  /*4900*/  FMUL R102, R135.reuse, R102 ;  /* 0x0000006687667220 */ /* 0x042fe40000400000 */
[----:B------:R-:W-:Y:S01]  /*4910*/  FMUL R103, R135, R103 ;  /* 0x0000006787677220 */ /* 0x000fe20000400000 */
[----:B------:R-:W-:Y:S01]  /*4920*/  UIADD3.X UR5, URZ, UR5, URZ, UP0, !UPT ;  /* 0x000000053f057290 */ /* 0x000fe200087fe43f */
[----:B----4-:R-:W-:-:S02]  /*4930*/  FMUL R74, R137, R74 ;  /* 0x0000004a894a7220 */ /* 0x010fc40000400000 */
[----:B------:R-:W-:-:S03]  /*4940*/  FMUL R75, R137, R75 ;  /* 0x0000004b894b7220 */ /* 0x000fc60000400000 */
[----:B0-----:R-:W-:Y:S01]  /*4950*/  HMMA.16816.F32.BF16 R100, R116, R104, R100 ;  /* 0x000000687464723c */ /* 0x001fe20000041864 */
[----:B------:R-:W-:-:S07]  /*4960*/  ISETP.LE.U32.AND P1, PT, R162, UR4, PT ;  /* 0x00000004a2007c0c */ /* 0x000fce000bf23070 */
[----:B---3--:R-:W-:Y:S07]  /*4970*/  HMMA.16816.F32.BF16 R72, R112, R104, R72 ;  /* 0x000000687048723c */ /* 0x008fee0000041848 */
[----:B------:R-:W-:-:S05]  /*4980*/  IMAD.U32 R105, RZ, RZ, UR5 ;  /* 0x00000005ff697e24 */ /* 0x000fca000f8e00ff */
[----:B------:R-:W-:Y:S01]  /*4990*/  ISETP.GE.U32.AND.EX P1, PT, R105, RZ, PT, P1 ;  /* 0x000000ff6900720c */ /* 0x000fe20003f26110 */
[C---:B------:R-:W-:Y:S02]  /*49a0*/  FMUL R64, R134.reuse, R64 ;  /* 0x0000004086407220 */ /* 0x040fe40000400000 */
[C---:B------:R-:W-:Y:S02]  /*49b0*/  FMUL R65, R134.reuse, R65 ;  /* 0x0000004186417220 */ /* 0x040fe40000400000 */
[C---:B------:R-:W-:Y:S02]  /*49c0*/  FMUL R66, R135.reuse, R66 ;  /* 0x0000004287427220 */ /* 0x040fe40000400000 */
[----:B------:R-:W-:Y:S02]  /*49d0*/  FMUL R67, R135, R67 ;  /* 0x0000004387437220 */ /* 0x000fe40000400000 */
[C---:B------:R-:W-:Y:S02]  /*49e0*/  FMUL R68, R134.reuse, R68 ;  /* 0x0000004486447220 */ /* 0x040fe40000400000 */
[----:B------:R-:W-:-:S02]  /*49f0*/  FMUL R69, R134, R69 ;  /* 0x0000004586457220 */ /* 0x000fc40000400000 */
        /* <DEDUP_REMOVED lines=17> */
[----:B------:R-:W-:Y:S01]  /*4b10*/  FMUL R87, R137, R87 ;  /* 0x0000005789577220 */ /* 0x000fe20000400000 */
[----:B------:R-:W-:Y:S01]  /*4b20*/  MOV R104, 0x10 ;  /* 0x0000001000687802 */ /* 0x000fe20000000f00 */
[----:B------:R-:W-:Y:S01]  /*4b30*/  HMMA.16816.F32.BF16 R64, R116, R106, R64 ;  /* 0x0000006a7440723c */ /* 0x000fe20000041840 */
[----:B------:R-:W-:Y:S01]  /*4b40*/  FFMA R156, R132, R156, R133 ;  /* 0x0000009c849c7223 */ /* 0x000fe20000000085 */
[----:B------:R-:W-:Y:S01]  /*4b50*/  MOV R177, R126 ;  /* 0x0000007e00b17202 */ /* 0x000fe20000000f00 */
[----:B------:R-:W-:Y:S01]  /*4b60*/  FFMA R155, R134, R155, R130 ;  /* 0x0000009b869b7223 */ /* 0x000fe20000000082 */
[----:B------:R-:W-:Y:S01]  /*4b70*/  MOV R175, R124 ;  /* 0x0000007c00af7202 */ /* 0x000fe20000000f00 */
[----:B------:R-:W-:-:S03]  /*4b80*/  IMAD R15, R104, c[0x0][0x1b4], R15 ;  /* 0x00006d00680f7a24 */ /* 0x000fc600078e020f */
[----:B------:R-:W-:Y:S01]  /*4b90*/  HMMA.16816.F32.BF16 R68, R116, R108, R68 ;  /* 0x0000006c7444723c */ /* 0x000fe20000041844 */
[----:B------:R-:W-:Y:S01]  /*4ba0*/  IMAD R16, R104, c[0x0][0x1a4], R16 ;  /* 0x0000690068107a24 */ /* 0x000fe200078e0210 */
[----:B------:R-:W-:Y:S01]  /*4bb0*/  MOV R173, R122 ;  /* 0x0000007a00ad7202 */ /* 0x000fe20000000f00 */
[----:B------:R-:W-:Y:S01]  /*4bc0*/  FFMA R154, R135, R154, R131 ;  /* 0x0000009a879a7223 */ /* 0x000fe20000000083 */
[----:B------:R-:W-:Y:S01]  /*4bd0*/  MOV R171, R120 ;  /* 0x0000007800ab7202 */ /* 0x000fe20000000f00 */
[----:B------:R-:W-:-:S03]  /*4be0*/  FFMA R153, R136, R153, R128 ;  /* 0x0000009988997223 */ /* 0x000fc60000000080 */
[----:B------:R-:W-:Y:S01]  /*4bf0*/  HMMA.16816.F32.BF16 R88, R116, R110, R88 ;  /* 0x0000006e7458723c */ /* 0x000fe20000041858 */
[----:B------:R-:W-:Y:S02]  /*4c00*/  FFMA R152, R137, R152, R129 ;  /* 0x0000009889987223 */ /* 0x000fe40000000081 */
[----:B------:R-:W-:Y:S02]  /*4c10*/  IMAD.MOV.U32 R176, RZ, RZ, R127 ;  /* 0x000000ffffb07224 */ /* 0x000fe400078e007f */
[----:B------:R-:W-:-:S03]  /*4c20*/  IMAD.MOV.U32 R174, RZ, RZ, R125 ;  /* 0x000000ffffae7224 */ /* 0x000fc600078e007d */
[----:B------:R-:W-:Y:S01]  /*4c30*/  HMMA.16816.F32.BF16 R76, R112, R106, R76 ;  /* 0x0000006a704c723c */ /* 0x000fe2000004184c */
[----:B------:R-:W-:Y:S02]  /*4c40*/  IMAD.MOV.U32 R172, RZ, RZ, R123 ;  /* 0x000000ffffac7224 */ /* 0x000fe400078e007b */
[----:B------:R-:W-:-:S05]  /*4c50*/  IMAD.MOV.U32 R170, RZ, RZ, R121 ;  /* 0x000000ffffaa7224 */ /* 0x000fca00078e0079 */
[C---:B------:R-:W-:Y:S08]  /*4c60*/  HMMA.16816.F32.BF16 R80, R112.reuse, R108, R80 ;  /* 0x0000006c7050723c */ /* 0x040ff00000041850 */
[----:B------:R-:W-:Y:S01]  /*4c70*/  HMMA.16816.F32.BF16 R84, R112, R110, R84 ;  /* 0x0000006e7054723c */ /* 0x000fe20000041854 */
[----:B------:R-:W-:Y:S01]  /*4c80*/  @P1 CALL.REL.NOINC `(.L_x_0) ;  /* 0x0000001000001944 */ /* 0x000fe20003c00000 */
[----:B------:R-:W-:Y:S06]  /*4c90*/  BRA `(.L_x_1) ;  /* 0xffffdc7000007947 */ /* 0x000fec000383ffff */
.L_x_0:
[----:B------:R-:W-:-:S03]  /*4ca0*/  NOP ;  /* 0x0000000000007918 */ /* 0x000fc60000000000 */
[C---:B------:R-:W-:Y:S01]  /*4cb0*/  LEA R18, R3.reuse, R10, 0x1 ;  /* 0x0000000a03127211 */ /* 0x040fe200078e08ff */
[----:B------:R-:W-:Y:S01]  /*4cc0*/  IMAD.MOV.U32 R226, RZ, RZ, R70 ;  /* 0x000000ffffe27224 */ /* 0x000fe200078e0046 */
[----:B------:R-:W-:Y:S01]  /*4cd0*/  LOP3.LUT R5, R0, 0x70, RZ, 0xc0, !PT ;  /* 0x0000007000057812 */ /* 0x000fe200078ec0ff */
[----:B------:R-:W-:Y:S01]  /*4ce0*/  IMAD.MOV.U32 R224, RZ, RZ, R66 ;  /* 0x000000ffffe07224 */ /* 0x000fe200078e0042 */
[----:B------:R-:W-:Y:S01]  /*4cf0*/  LOP3.LUT R7, R160, 0xc00, RZ, 0xc0, !PT ;  /* 0x00000c00a0077812 */ /* 0x000fe200078ec0ff */
[----:B------:R-:W-:Y:S01]  /*4d00*/  IMAD R20, R3, 0x2, R18 ;  /* 0x0000000203147824 */ /* 0x000fe200078e0212 */
[----:B------:R-:W-:Y:S01]  /*4d10*/  ISETP.GE.U32.AND P0, PT, R169, 0x40, PT ;  /* 0x00000040a900780c */ /* 0x000fe20003f06070 */
[----:B------:R-:W-:Y:S01]  /*4d20*/  FMUL R66, R152, 8388608 ;  /* 0x4b00000098427820 */ /* 0x000fe20000400000 */
[----:B------:R-:W-:Y:S01]  /*4d30*/  LEA R169, R166, R5, 0x2 ;  /* 0x00000005a6a97211 */ /* 0x000fe200078e10ff */
[----:B------:R-:W-:Y:S01]  /*4d40*/  IMAD R5, R2, c[0x0][0x1c0], RZ ;  /* 0x0000700002057a24 */ /* 0x000fe200078e02ff */
[----:B------:R-:W-:Y:S01]  /*4d50*/  LEA R22, R3, R20, 0x1 ;  /* 0x0000001403167211 */ /* 0x000fe200078e08ff */
[----:B------:R-:W-:Y:S01]  /*4d60*/  IMAD.MOV.U32 R228, RZ, RZ, R81 ;  /* 0x000000ffffe47224 */ /* 0x000fe200078e0051 */
[----:B------:R-:W-:Y:S01]  /*4d70*/  LEA R166, R164, R7, 0x3 ;  /* 0x00000007a4a67211 */ /* 0x000fe200078e18ff */
[----:B------:R-:W-:Y:S01]  /*4d80*/  IMAD.SHL.U32 R169, R169, 0x8, RZ ;  /* 0x00000008a9a97824 */ /* 0x000fe200078e00ff */
[C---:B------:R-:W-:Y:S01]  /*4d90*/  LOP3.LUT R7, R0.reuse, 0xc, RZ, 0xc0, !PT ;  /* 0x0000000c00077812 */ /* 0x040fe200078ec0ff */
[----:B------:R-:W-:Y:S01]  /*4da0*/  IMAD R24, R3, 0x2, R22 ;  /* 0x0000000203187824 */ /* 0x000fe200078e0216 */
[----:B------:R-:W-:Y:S01]  /*4db0*/  SHF.L.U32 R9, R0, 0x4, RZ ;  /* 0x0000000400097819 */ /* 0x000fe200000006ff */
[----:B------:R-:W-:Y:S01]  /*4dc0*/  IMAD.HI R217, R5, 0x2, RZ ;  /* 0x0000000205d97827 */ /* 0x000fe200078e02ff */
[----:B------:R-:W-:Y:S01]  /*4dd0*/  LEA R128, R7, R7, 0x9 ;  /* 0x0000000707807211 */ /* 0x000fe200078e48ff */
[----:B------:R-:W-:Y:S01]  /*4de0*/  BAR.SYNC.DEFER_BLOCKING 0x0 ;  /* 0x0000000000007b1d */ /* 0x000fe20000010000 */
[----:B------:R-:W-:Y:S01]  /*4df0*/  LEA R26, R3, R24, 0x1 ;  /* 0x00000018031a7211 */ /* 0x000fe200078e08ff */
[----:B------:R-:W-:Y:S01]  /*4e00*/  IMAD.MOV.U32 R219, RZ, RZ, R68 ;  /* 0x000000ffffdb7224 */ /* 0x000fe200078e0044 */
[----:B------:R-:W-:Y:S01]  /*4e10*/  LOP3.LUT R12, R9, 0x70, RZ, 0xc0, !PT ;  /* 0x00000070090c7812 */ /* 0x000fe200078ec0ff */
[----:B------:R-:W-:Y:S01]  /*4e20*/  IMAD.U32 R169, R128, 0x2, R169 ;  /* 0x0000000280a97824 */ /* 0x000fe200078e00a9 */
[----:B------:R-:W-:Y:S01]  /*4e30*/  SHF.R.U32.HI R9, RZ, 0x1, R0 ;  /* 0x00000001ff097819 */ /* 0x000fe20000011600 */
[----:B------:R-:W-:Y:S01]  /*4e40*/  IMAD R28, R3, 0x2, R26 ;  /* 0x00000002031c7824 */ /* 0x000fe200078e021a */
[----:B------:R-:W-:Y:S01]  /*4e50*/  SHF.L.U32 R215, R5, 0x1, RZ ;  /* 0x0000000105d77819 */ /* 0x000fe200000006ff */
[----:B------:R-:W-:Y:S01]  /*4e60*/  IMAD R0, R167, c[0x0][0x1c4], RZ ;  /* 0x00007100a7007a24 */ /* 0x000fe200078e02ff */
[----:B------:R-:W-:Y:S01]  /*4e70*/  LOP3.LUT R9, R9, 0xc, RZ, 0xc0, !PT ;  /* 0x0000000c09097812 */ /* 0x000fe200078ec0ff */
[----:B------:R-:W-:Y:S01]  /*4e80*/  IMAD R16, R165, 0x4, R12 ;  /* 0x00000004a5107824 */ /* 0x000fe200078e020c */
[----:B------:R-:W-:Y:S01]  /*4e90*/  LEA R30, R3, R28, 0x1 ;  /* 0x0000001c031e7211 */ /* 0x000fe200078e08ff */
[----:B------:R-:W-:Y:S01]  /*4ea0*/  IMAD.SHL.U32 R12, R0, 0x2, RZ ;  /* 0x00000002000c7824 */ /* 0x000fe200078e00ff */
[----:B------:R-:W-:Y:S01]  /*4eb0*/  LOP3.LUT R166, R166, 0x1008, R161, 0x78, !PT ;  /* 0x00001008a6a67812 */ /* 0x000fe200078e78a1 */
[----:B------:R-:W-:Y:S01]  /*4ec0*/  IMAD.HI R14, R0, 0x2, RZ ;  /* 0x00000002000e7827 */ /* 0x000fe200078e02ff */
[----:B------:R-:W-:-:S02]  /*4ed0*/  IADD3 R0, R9, R16, RZ ;  /* 0x0000001009007210 */ /* 0x000fc40007ffe0ff */
[----:B------:R-:W-:Y:S01]  /*4ee0*/  IADD3 R215, P1, P2, R12, c[0x0][0x178], R215 ;  /* 0x00005e000cd77a10 */ /* 0x000fe20007a3e0d7 */
[----:B------:R-:W-:Y:S01]  /*4ef0*/  IMAD R32, R3, 0x2, R30 ;  /* 0x0000000203207824 */ /* 0x000fe200078e021e */
[----:B------:R-:W-:Y:S01]  /*4f00*/  MOV R225, R67 ;  /* 0x0000004300e17202 */ /* 0x000fe20000000f00 */
[----:B------:R-:W-:Y:S01]  /*4f10*/  FMUL R67, R153, 8388608 ;  /* 0x4b00000099437820 */ /* 0x000fe20000400000 */
[----:B------:R-:W-:Y:S01]  /*4f20*/  IADD3.X R217, R14, c[0x0][0x17c], R217, P1, P2 ;  /* 0x00005f000ed97a10 */ /* 0x000fe20000fe44d9 */
[----:B------:R-:W-:Y:S01]  /*4f30*/  IMAD.MOV.U32 R230, RZ, RZ, R155 ;  /* 0x000000ffffe67224 */ /* 0x000fe200078e009b */
[C---:B------:R-:W-:Y:S02]  /*4f40*/  LEA R34, R3.reuse, R32, 0x1 ;  /* 0x0000002003227211 */ /* 0x040fe400078e08ff */
[-C--:B------:R-:W-:Y:S02]  /*4f50*/  LEA R14, P2, R6, R215.reuse, 0x1 ;  /* 0x000000d7060e7211 */ /* 0x080fe400078408ff */
[----:B------:R-:W-:Y:S01]  /*4f60*/  LEA R12, P1, R4, R215, 0x1 ;  /* 0x000000d7040c7211 */ /* 0x000fe200078208ff */
[----:B------:R-:W-:Y:S01]  /*4f70*/  IMAD R36, R3, 0x2, R34 ;  /* 0x0000000203247824 */ /* 0x000fe200078e0222 */
[----:B------:R-:W-:-:S02]  /*4f80*/  LEA.HI.X.SX32 R15, R6, R217, 0x1, P2 ;  /* 0x000000d9060f7211 */ /* 0x000fc400010f0eff */
[C---:B------:R-:W-:Y:S02]  /*4f90*/  LEA R6, P2, R18.reuse, R215, 0x1 ;  /* 0x000000d712067211 */ /* 0x040fe400078408ff */
[C---:B------:R-:W-:Y:S02]  /*4fa0*/  LEA R38, R3.reuse, R36, 0x1 ;  /* 0x0000002403267211 */ /* 0x040fe400078e08ff */
[----:B------:R-:W-:Y:S02]  /*4fb0*/  LEA.HI.X.SX32 R7, R18, R217, 0x1, P2 ;  /* 0x000000d912077211 */ /* 0x000fe400010f0eff */
[----:B------:R-:W-:Y:S01]  /*4fc0*/  LEA R18, P2, R24, R215, 0x1 ;  /* 0x000000d718127211 */ /* 0x000fe200078408ff */
[C---:B------:R-:W-:Y:S01]  /*4fd0*/  IMAD R104, R3.reuse, 0x2, R38 ;  /* 0x0000000203687824 */ /* 0x040fe200078e0226 */
[----:B------:R-:W-:Y:S02]  /*4fe0*/  LEA.HI.X.SX32 R13, R4, R217, 0x1, P1 ;  /* 0x000000d9040d7211 */ /* 0x000fe400008f0eff */
[-C--:B------:R-:W-:Y:S01]  /*4ff0*/  LEA R4, P1, R10, R215.reuse, 0x1 ;  /* 0x000000d70a047211 */ /* 0x080fe200078208ff */
[----:B------:R-:W-:Y:S01]  /*5000*/  IMAD R106, R3, 0x2, R104 ;  /* 0x00000002036a7824 */ /* 0x000fe200078e0268 */
[----:B------:R-:W-:-:S02]  /*5010*/  LEA R16, P3, R8, R215, 0x1 ;  /* 0x000000d708107211 */ /* 0x000fc400078608ff */
[----:B------:R-:W-:Y:S01]  /*5020*/  LEA.HI.X.SX32 R19, R24, R217, 0x1, P2 ;  /* 0x000000d918137211 */ /* 0x000fe200010f0eff */
[C---:B------:R-:W-:Y:S01]  /*5030*/  IMAD R108, R3.reuse, 0x2, R106 ;  /* 0x00000002036c7824 */ /* 0x040fe200078e026a */
[----:B------:R-:W-:Y:S02]  /*5040*/  LEA R24, P2, R30, R215, 0x1 ;  /* 0x000000d71e187211 */ /* 0x000fe400078408ff */
[-C--:B------:R-:W-:Y:S02]  /*5050*/  LEA.HI.X.SX32 R5, R10, R217.reuse, 0x1, P1 ;  /* 0x000000d90a057211 */ /* 0x080fe400008f0eff */
[C---:B------:R-:W-:Y:S02]  /*5060*/  LEA R110, R3.reuse, R108, 0x1 ;  /* 0x0000006c036e7211 */ /* 0x040fe400078e08ff */
        /* <DEDUP_REMOVED lines=10> */
[----:B------:R-:W-:-:S02]  /*5110*/  LEA R118, R3, R116, 0x1 ;  /* 0x0000007403767211 */ /* 0x000fc400078e08ff */
[-C--:B------:R-:W-:Y:S02]  /*5120*/  LEA R22, P1, R28, R215.reuse, 0x1 ;  /* 0x000000d71c167211 */ /* 0x080fe400078208ff */
[----:B------:R-:W-:Y:S01]  /*5130*/  LEA R20, P3, R26, R215, 0x1 ;  /* 0x000000d71a147211 */ /* 0x000fe200078608ff */
[C---:B------:R-:W-:Y:S01]  /*5140*/  IMAD R128, R3.reuse, 0x2, R118 ;  /* 0x0000000203807824 */ /* 0x040fe200078e0276 */
[----:B------:R-:W-:Y:S02]  /*5150*/  LEA.HI.X.SX32 R31, R36, R217, 0x1, P2 ;  /* 0x000000d9241f7211 */ /* 0x000fe400010f0eff */
[----:B------:R-:W-:Y:S02]  /*5160*/  LEA R36, P2, R106, R215, 0x1 ;  /* 0x000000d76a247211 */ /* 0x000fe400078408ff */
[----:B------:R-:W-:Y:S02]  /*5170*/  LEA R130, R3, R128, 0x1 ;  /* 0x0000008003827211 */ /* 0x000fe400078e08ff */
[----:B------:R-:W-:-:S02]  /*5180*/  LEA.HI.X.SX32 R23, R28, R217, 0x1, P1 ;  /* 0x000000d91c177211 */ /* 0x000fc400008f0eff */
[----:B------:R-:W-:Y:S01]  /*5190*/  LEA.HI.X.SX32 R21, R26, R217, 0x1, P3 ;  /* 0x000000d91a157211 */ /* 0x000fe200018f0eff */
[C---:B------:R-:W-:Y:S01]  /*51a0*/  IMAD R132, R3.reuse, 0x2, R130 ;  /* 0x0000000203847824 */ /* 0x040fe200078e0282 */
[-C--:B------:R-:W-:Y:S02]  /*51b0*/  LEA R28, P1, R34, R215.reuse, 0x1 ;  /* 0x000000d7221c7211 */ /* 0x080fe400078208ff */
[----:B------:R-:W-:Y:S02]  /*51c0*/  LEA R26, P3, R32, R215, 0x1 ;  /* 0x000000d7201a7211 */ /* 0x000fe400078608ff */
[C---:B------:R-:W-:Y:S02]  /*51d0*/  LEA R134, R3.reuse, R132, 0x1 ;  /* 0x0000008403867211 */ /* 0x040fe400078e08ff */
[----:B------:R-:W-:Y:S02]  /*51e0*/  LEA.HI.X.SX32 R37, R106, R217, 0x1, P2 ;  /* 0x000000d96a257211 */ /* 0x000fe400010f0eff */
[----:B------:R-:W-:Y:S01]  /*51f0*/  LEA R106, P2, R112, R215, 0x1 ;  /* 0x000000d7706a7211 */ /* 0x000fe200078408ff */
[----:B------:R-:W-:Y:S01]  /*5200*/  IMAD R136, R3, 0x2, R134 ;  /* 0x0000000203887824 */ /* 0x000fe200078e0286 */
[----:B------:R-:W-:-:S02]  /*5210*/  LEA.HI.X.SX32 R29, R34, R217, 0x1, P1 ;  /* 0x000000d9221d7211 */ /* 0x000fc400008f0eff */
[----:B------:R-:W-:Y:S02]  /*5220*/  LEA.HI.X.SX32 R27, R32, R217, 0x1, P3 ;  /* 0x000000d9201b7211 */ /* 0x000fe400018f0eff */
[C---:B------:R-:W-:Y:S02]  /*5230*/  LEA R138, R3.reuse, R136, 0x1 ;  /* 0x00000088038a7211 */ /* 0x040fe400078e08ff */
[-C--:B------:R-:W-:Y:S02]  /*5240*/  LEA R34, P1, R104, R215.reuse, 0x1 ;  /* 0x000000d768227211 */ /* 0x080fe400078208ff */
[----:B------:R-:W-:Y:S01]  /*5250*/  LEA R32, P3, R38, R215, 0x1 ;  /* 0x000000d726207211 */ /* 0x000fe200078608ff */
[----:B------:R-:W-:Y:S01]  /*5260*/  IMAD R140, R3, 0x2, R138 ;  /* 0x00000002038c7824 */ /* 0x000fe200078e028a */
[----:B------:R-:W-:Y:S02]  /*5270*/  LEA.HI.X.SX32 R107, R112, R217, 0x1, P2 ;  /* 0x000000d9706b7211 */ /* 0x000fe400010f0eff */
[----:B------:R-:W-:-:S02]  /*5280*/  LEA R112, P2, R118, R215, 0x1 ;  /* 0x000000d776707211 */ /* 0x000fc400078408ff */
[C---:B------:R-:W-:Y:S02]  /*5290*/  LEA R142, R3.reuse, R140, 0x1 ;  /* 0x0000008c038e7211 */ /* 0x040fe400078e08ff */
[-C--:B------:R-:W-:Y:S02]  /*52a0*/  LEA.HI.X.SX32 R35, R104, R217.reuse, 0x1, P1 ;  /* 0x000000d968237211 */ /* 0x080fe400008f0eff */
[----:B------:R-:W-:Y:S01]  /*52b0*/  LEA.HI.X.SX32 R33, R38, R217, 0x1, P3 ;  /* 0x000000d926217211 */ /* 0x000fe200018f0eff */
[C---:B------:R-:W-:Y:S01]  /*52c0*/  IMAD R144, R3.reuse, 0x2, R142 ;  /* 0x0000000203907824 */ /* 0x040fe200078e028e */
[-C--:B------:R-:W-:Y:S02]  /*52d0*/  LEA R104, P1, R110, R215.reuse, 0x1 ;  /* 0x000000d76e687211 */ /* 0x080fe400078208ff */
[----:B------:R-:W-:Y:S02]  /*52e0*/  LEA R38, P3, R108, R215, 0x1 ;  /* 0x000000d76c267211 */ /* 0x000fe400078608ff */
[----:B------:R-:W-:-:S02]  /*52f0*/  LEA R146, R3, R144, 0x1 ;  /* 0x0000009003927211 */ /* 0x000fc400078e08ff */
[----:B------:R-:W-:Y:S02]  /*5300*/  LEA.HI.X.SX32 R113, R118, R217, 0x1, P2 ;  /* 0x000000d976717211 */ /* 0x000fe400010f0eff */
[----:B------:R-:W-:Y:S01]  /*5310*/  LEA R118, P2, R132, R215, 0x1 ;  /* 0x000000d784767211 */ /* 0x000fe200078408ff */
[C---:B------:R-:W-:Y:S01]  /*5320*/  IMAD R148, R3.reuse, 0x2, R146 ;  /* 0x0000000203947824 */ /* 0x040fe200078e0292 */
[-C--:B------:R-:W-:Y:S02]  /*5330*/  LEA.HI.X.SX32 R105, R110, R217.reuse, 0x1, P1 ;  /* 0x000000d96e697211 */ /* 0x080fe400008f0eff */
[----:B------:R-:W-:Y:S02]  /*5340*/  LEA.HI.X.SX32 R39, R108, R217, 0x1, P3 ;  /* 0x000000d96c277211 */ /* 0x000fe400018f0eff */
[----:B------:R-:W-:Y:S02]  /*5350*/  LEA R150, R3, R148, 0x1 ;  /* 0x0000009403967211 */ /* 0x000fe400078e08ff */
[----:B------:R-:W-:-:S02]  /*5360*/  LEA R110, P1, R116, R215, 0x1 ;  /* 0x000000d7746e7211 */ /* 0x000fc400078208ff */
[----:B------:R-:W-:Y:S01]  /*5370*/  LEA R108, P3, R114, R215, 0x1 ;  /* 0x000000d7726c7211 */ /* 0x000fe200078608ff */
[C---:B------:R-:W-:Y:S01]  /*5380*/  IMAD R160, R3.reuse, 0x2, R150 ;  /* 0x0000000203a07824 */ /* 0x040fe200078e0296 */
[----:B------:R-:W-:Y:S02]  /*5390*/  LEA.HI.X.SX32 R119, R132, R217, 0x1, P2 ;  /* 0x000000d984777211 */ /* 0x000fe400010f0eff */
[----:B------:R-:W-:Y:S02]  /*53a0*/  LEA R132, P2, R138, R215, 0x1 ;  /* 0x000000d78a847211 */ /* 0x000fe400078408ff */
[C---:B------:R-:W-:Y:S02]  /*53b0*/  LEA R162, R3.reuse, R160, 0x1 ;  /* 0x000000a003a27211 */ /* 0x040fe400078e08ff */
[-C--:B------:R-:W-:Y:S02]  /*53c0*/  LEA.HI.X.SX32 R111, R116, R217.reuse, 0x1, P1 ;  /* 0x000000d9746f7211 */ /* 0x080fe400008f0eff */
[----:B------:R-:W-:Y:S01]  /*53d0*/  LEA.HI.X.SX32 R109, R114, R217, 0x1, P3 ;  /* 0x000000d9726d7211 */ /* 0x000fe200018f0eff */
[----:B------:R-:W-:Y:S01]  /*53e0*/  IMAD R164, R3, 0x2, R162 ;  /* 0x0000000203a47824 */ /* 0x000fe200078e02a2 */
[----:B------:R-:W-:-:S02]  /*53f0*/  LEA R116, P1, R130, R215, 0x1 ;  /* 0x000000d782747211 */ /* 0x000fc400078208ff */
[----:B------:R-:W-:Y:S02]  /*5400*/  LEA R114, P3, R128, R215, 0x1 ;  /* 0x000000d780727211 */ /* 0x000fe400078608ff */
[C---:B------:R-:W-:Y:S02]  /*5410*/  LEA R170, R3.reuse, R164, 0x1 ;  /* 0x000000a403aa7211 */ /* 0x040fe400078e08ff */
[----:B------:R-:W-:Y:S02]  /*5420*/  LEA.HI.X.SX32 R133, R138, R217, 0x1, P2 ;  /* 0x000000d98a857211 */ /* 0x000fe400010f0eff */
[----:B------:R-:W-:Y:S01]  /*5430*/  LEA R138, P2, R144, R215, 0x1 ;  /* 0x000000d7908a7211 */ /* 0x000fe200078408ff */
[----:B------:R-:W-:Y:S01]  /*5440*/  IMAD R172, R3, 0x2, R170 ;  /* 0x0000000203ac7824 */ /* 0x000fe200078e02aa */
[-C--:B------:R-:W-:Y:S02]  /*5450*/  LEA.HI.X.SX32 R117, R130, R217.reuse, 0x1, P1 ;  /* 0x000000d982757211 */ /* 0x080fe400008f0eff */
[----:B------:R-:W-:-:S02]  /*5460*/  LEA.HI.X.SX32 R115, R128, R217, 0x1, P3 ;  /* 0x000000d980737211 */ /* 0x000fc400018f0eff */
[C---:B------:R-:W-:Y:S02]  /*5470*/  LEA R174, R3.reuse, R172, 0x1 ;  /* 0x000000ac03ae7211 */ /* 0x040fe400078e08ff */
[-C--:B------:R-:W-:Y:S02]  /*5480*/  LEA R130, P1, R136, R215.reuse, 0x1 ;  /* 0x000000d788827211 */ /* 0x080fe400078208ff */
[----:B------:R-:W-:Y:S01]  /*5490*/  LEA R128, P3, R134, R215, 0x1 ;  /* 0x000000d786807211 */ /* 0x000fe200078608ff */
[C---:B------:R-:W-:Y:S01]  /*54a0*/  IMAD R176, R3.reuse, 0x2, R174 ;  /* 0x0000000203b07824 */ /* 0x040fe200078e02ae */
[----:B------:R-:W-:Y:S02]  /*54b0*/  LEA.HI.X.SX32 R139, R144, R217, 0x1, P2 ;  /* 0x000000d9908b7211 */ /* 0x000fe400010f0eff */
[----:B------:R-:W-:Y:S02]  /*54c0*/  LEA R144, P2, R150, R215, 0x1 ;  /* 0x000000d796907211 */ /* 0x000fe400078408ff */
[----:B------:R-:W-:-:S02]  /*54d0*/  LEA R178, R3, R176, 0x1 ;  /* 0x000000b003b27211 */ /* 0x000fc400078e08ff */
[-C--:B------:R-:W-:Y:S02]  /*54e0*/  LEA.HI.X.SX32 R131, R136, R217.reuse, 0x1, P1 ;  /* 0x000000d988837211 */ /* 0x080fe400008f0eff */
[----:B------:R-:W-:Y:S01]  /*54f0*/  LEA.HI.X.SX32 R129, R134, R217, 0x1, P3 ;  /* 0x000000d986817211 */ /* 0x000fe200018f0eff */
[C---:B------:R-:W-:Y:S01]  /*5500*/  IMAD R180, R3.reuse, 0x2, R178 ;  /* 0x0000000203b47824 */ /* 0x040fe200078e02b2 */
[-C--:B------:R-:W-:Y:S02]  /*5510*/  LEA R136, P1, R142, R215.reuse, 0x1 ;  /* 0x000000d78e887211 */ /* 0x080fe400078208ff */
[----:B------:R-:W-:Y:S02]  /*5520*/  LEA R134, P3, R140, R215, 0x1 ;  /* 0x000000d78c867211 */ /* 0x000fe400078608ff */
[----:B------:R-:W-:Y:S02]  /*5530*/  LEA R182, R3, R180, 0x1 ;  /* 0x000000b403b67211 */ /* 0x000fe400078e08ff */
[----:B------:R-:W-:-:S02]  /*5540*/  LEA.HI.X.SX32 R145, R150, R217, 0x1, P2 ;  /* 0x000000d996917211 */ /* 0x000fc400010f0eff */
[----:B------:R-:W-:Y:S01]  /*5550*/  LEA R150, P2, R164, R215, 0x1 ;  /* 0x000000d7a4967211 */ /* 0x000fe200078408ff */
[C---:B------:R-:W-:Y:S01]  /*5560*/  IMAD R184, R3.reuse, 0x2, R182 ;  /* 0x0000000203b87824 */ /* 0x040fe200078e02b6 */
[-C--:B------:R-:W-:Y:S02]  /*5570*/  LEA.HI.X.SX32 R137, R142, R217.reuse, 0x1, P1 ;  /* 0x000000d98e897211 */ /* 0x080fe400008f0eff */
[----:B------:R-:W-:Y:S02]  /*5580*/  LEA.HI.X.SX32 R135, R140, R217, 0x1, P3 ;  /* 0x000000d98c877211 */ /* 0x000fe400018f0eff */
[C---:B------:R-:W-:Y:S02]  /*5590*/  LEA R186, R3.reuse, R184, 0x1 ;  /* 0x000000b803ba7211 */ /* 0x040fe400078e08ff */
[-C--:B------:R-:W-:Y:S02]  /*55a0*/  LEA R142, P1, R148, R215.reuse, 0x1 ;  /* 0x000000d7948e7211 */ /* 0x080fe400078208ff */
[----:B------:R-:W-:Y:S01]  /*55b0*/  LEA R140, P3, R146, R215, 0x1 ;  /* 0x000000d7928c7211 */ /* 0x000fe200078608ff */
[----:B------:R-:W-:Y:S01]  /*55c0*/  IMAD R188, R3, 0x2, R186 ;  /* 0x0000000203bc7824 */ /* 0x000fe200078e02ba */
[----:B------:R-:W-:-:S02]  /*55d0*/  LEA.HI.X.SX32 R151, R164, R217, 0x1, P2 ;  /* 0x000000d9a4977211 */ /* 0x000fc400010f0eff */
[----:B------:R-:W-:Y:S02]  /*55e0*/  LEA R164, P2, R174, R215, 0x1 ;  /* 0x000000d7aea47211 */ /* 0x000fe400078408ff */
[C---:B------:R-:W-:Y:S02]  /*55f0*/  LEA R190, R3.reuse, R188, 0x1 ;  /* 0x000000bc03be7211 */ /* 0x040fe400078e08ff */
[-C--:B------:R-:W-:Y:S02]  /*5600*/  LEA.HI.X.SX32 R143, R148, R217.reuse, 0x1, P1 ;  /* 0x000000d9948f7211 */ /* 0x080fe400008f0eff */
[----:B------:R-:W-:Y:S01]  /*5610*/  LEA.HI.X.SX32 R141, R146, R217, 0x1, P3 ;  /* 0x000000d9928d7211 */ /* 0x000fe200018f0eff */
[----:B------:R-:W-:Y:S01]  /*5620*/  IMAD R192, R3, 0x2, R190 ;  /* 0x0000000203c07824 */ /* 0x000fe200078e02be */
[-C--:B------:R-:W-:Y:S02]  /*5630*/  LEA R148, P1, R162, R215.reuse, 0x1 ;  /* 0x000000d7a2947211 */ /* 0x080fe400078208ff */
[----:B------:R-:W-:-:S02]  /*5640*/  LEA R146, P3, R160, R215, 0x1 ;  /* 0x000000d7a0927211 */ /* 0x000fc400078608ff */
[C---:B------:R-:W-:Y:S02]  /*5650*/  LEA R194, R3.reuse, R192, 0x1 ;  /* 0x000000c003c27211 */ /* 0x040fe400078e08ff */
[----:B------:R-:W-:Y:S02]  /*5660*/  LEA.HI.X.SX32 R165, R174, R217, 0x1, P2 ;  /* 0x000000d9aea57211 */ /* 0x000fe400010f0eff */
[----:B------:R-:W-:Y:S01]  /*5670*/  LEA R174, P2, R180, R215, 0x1 ;  /* 0x000000d7b4ae7211 */ /* 0x000fe200078408ff */
[C---:B------:R-:W-:Y:S01]  /*5680*/  IMAD R196, R3.reuse, 0x2, R194 ;  /* 0x0000000203c47824 */ /* 0x040fe200078e02c2 */
[-C--:B------:R-:W-:Y:S02]  /*5690*/  LEA.HI.X.SX32 R149, R162, R217.reuse, 0x1, P1 ;  /* 0x000000d9a2957211 */ /* 0x080fe400008f0eff */
        /* <DEDUP_REMOVED lines=25> */
[-C--:B------:R-:W-:Y:S02]  /*5830*/  LEA.HI.X.SX32 R179, R184, R217.reuse, 0x1, P1 ;  /* 0x000000d9b8b37211 */ /* 0x080fe400008f0eff */
[----:B------:R-:W-:Y:S02]  /*5840*/  LEA.HI.X.SX32 R177, R182, R217, 0x1, P3 ;  /* 0x000000d9b6b17211 */ /* 0x000fe400018f0eff */
[-C--:B------:R-:W-:Y:S02]  /*5850*/  LEA R184, P1, R190, R215.reuse, 0x1 ;  /* 0x000000d7beb87211 */ /* 0x080fe400078208ff */
[----:B------:R-:W-:Y:S02]  /*5860*/  LEA R182, P3, R188, R215, 0x1 ;  /* 0x000000d7bcb67211 */ /* 0x000fe400078608ff */
[----:B------:R-:W-:Y:S02]  /*5870*/  LEA.HI.X.SX32 R193, R198, R217, 0x1, P2 ;  /* 0x000000d9c6c17211 */ /* 0x000fe400010f0eff */
[----:B------:R-:W-:-:S02]  /*5880*/  LEA R198, P2, R204, R215, 0x1 ;  /* 0x000000d7ccc67211 */ /* 0x000fc400078408ff */
[C---:B------:R-:W-:Y:S02]  /*5890*/  LEA R216, R3.reuse, R212, 0x1 ;  /* 0x000000d403d87211 */ /* 0x040fe400078e08ff */
[-C--:B------:R-:W-:Y:S02]  /*58a0*/  LEA.HI.X.SX32 R185, R190, R217.reuse, 0x1, P1 ;  /* 0x000000d9beb97211 */ /* 0x080fe400008f0eff */
[----:B------:R-:W-:Y:S01]  /*58b0*/  LEA.HI.X.SX32 R183, R188, R217, 0x1, P3 ;  /* 0x000000d9bcb77211 */ /* 0x000fe200018f0eff */
[----:B------:R-:W-:Y:S01]  /*58c0*/  IMAD R218, R3, 0x2, R216 ;  /* 0x0000000203da7824 */ /* 0x000fe200078e02d8 */
[-C--:B------:R-:W-:Y:S02]  /*58d0*/  LEA R190, P1, R196, R215.reuse, 0x1 ;  /* 0x000000d7c4be7211 */ /* 0x080fe400078208ff */
[----:B------:R-:W-:Y:S02]  /*58e0*/  LEA R188, P3, R194, R215, 0x1 ;  /* 0x000000d7c2bc7211 */ /* 0x000fe400078608ff */
[----:B------:R-:W-:-:S02]  /*58f0*/  LEA.HI.X.SX32 R199, R204, R217, 0x1, P2 ;  /* 0x000000d9ccc77211 */ /* 0x000fc400010f0eff */
[----:B------:R-:W-:Y:S02]  /*5900*/  LEA R204, P2, R210, R215, 0x1 ;  /* 0x000000d7d2cc7211 */ /* 0x000fe400078408ff */
[-C--:B------:R-:W-:Y:S02]  /*5910*/  LEA.HI.X.SX32 R191, R196, R217.reuse, 0x1, P1 ;  /* 0x000000d9c4bf7211 */ /* 0x080fe400008f0eff */
[----:B------:R-:W-:Y:S02]  /*5920*/  LEA.HI.X.SX32 R189, R194, R217, 0x1, P3 ;  /* 0x000000d9c2bd7211 */ /* 0x000fe400018f0eff */
[-C--:B------:R-:W-:Y:S02]  /*5930*/  LEA R196, P1, R202, R215.reuse, 0x1 ;  /* 0x000000d7cac47211 */ /* 0x080fe400078208ff */
[----:B------:R-:W-:Y:S02]  /*5940*/  LEA R194, P3, R200, R215, 0x1 ;  /* 0x000000d7c8c27211 */ /* 0x000fe400078608ff */
[----:B------:R-:W-:-:S02]  /*5950*/  LEA.HI.X.SX32 R205, R210, R217, 0x1, P2 ;  /* 0x000000d9d2cd7211 */ /* 0x000fc400010f0eff */
[----:B------:R-:W-:Y:S02]  /*5960*/  LEA R210, P2, R218, R215, 0x1 ;  /* 0x000000d7dad27211 */ /* 0x000fe400078408ff */
[C---:B------:R-:W-:Y:S02]  /*5970*/  LEA R220, R3.reuse, R218, 0x1 ;  /* 0x000000da03dc7211 */ /* 0x040fe400078e08ff */
[-C--:B------:R-:W-:Y:S02]  /*5980*/  LEA.HI.X.SX32 R197, R202, R217.reuse, 0x1, P1 ;  /* 0x000000d9cac57211 */ /* 0x080fe400008f0eff */
[----:B------:R-:W-:Y:S01]  /*5990*/  LEA.HI.X.SX32 R195, R200, R217, 0x1, P3 ;  /* 0x000000d9c8c37211 */ /* 0x000fe200018f0eff */
[----:B------:R-:W-:Y:S01]  /*59a0*/  IMAD R222, R3, 0x2, R220 ;  /* 0x0000000203de7824 */ /* 0x000fe200078e02dc */
[----:B------:R-:W-:Y:S02]  /*59b0*/  LEA R202, P1, R208, R215, 0x1 ;  /* 0x000000d7d0ca7211 */ /* 0x000fe400078208ff */
[----:B------:R-:W-:-:S02]  /*59c0*/  FSETP.GEU.AND P5, PT, R153, 1.175494350822287508e-38, PT ;  /* 0x008000009900780b */ /* 0x000fc40003fae000 */
[----:B------:R-:W-:Y:S02]  /*59d0*/  LEA R200, P3, R206, R215, 0x1 ;  /* 0x000000d7cec87211 */ /* 0x000fe400078608ff */
[-C--:B------:R-:W-:Y:S02]  /*59e0*/  LEA.HI.X.SX32 R211, R218, R217.reuse, 0x1, P2 ;  /* 0x000000d9dad37211 */ /* 0x080fe400010f0eff */
[----:B------:R-:W-:Y:S02]  /*59f0*/  FSETP.GT.AND P2, PT, |R152|, 8.50705917302346158658e+37, PT ;  /* 0x7e8000009800780b */ /* 0x000fe40003f44200 */
[----:B------:R-:W-:Y:S02]  /*5a00*/  LEA.HI.X.SX32 R203, R208, R217, 0x1, P1 ;  /* 0x000000d9d0cb7211 */ /* 0x000fe400008f0eff */
[----:B------:R-:W-:Y:S02]  /*5a10*/  FSEL R67, R67, R153, !P5 ;  /* 0x0000009943437208 */ /* 0x000fe40006800000 */
[----:B------:R-:W-:-:S02]  /*5a20*/  LEA.HI.X.SX32 R201, R206, R217, 0x1, P3 ;  /* 0x000000d9cec97211 */ /* 0x000fc400018f0eff */
[-C--:B------:R-:W-:Y:S02]  /*5a30*/  LEA R208, P1, R216, R215.reuse, 0x1 ;  /* 0x000000d7d8d07211 */ /* 0x080fe400078208ff */
[-C--:B------:R-:W-:Y:S02]  /*5a40*/  LEA R206, P3, R212, R215.reuse, 0x1 ;  /* 0x000000d7d4ce7211 */ /* 0x080fe400078608ff */
[----:B------:R-:W-:Y:S01]  /*5a50*/  FSETP.GEU.AND P6, PT, |R152|, 1.175494350822287508e-38, PT ;  /* 0x008000009800780b */ /* 0x000fe20003fce200 */
[----:B------:R-:W-:Y:S01]  /*5a60*/  @P2 FMUL R83, R83, 0.25 ;  /* 0x3e80000053532820 */ /* 0x000fe20000400000 */
[----:B------:R-:W-:Y:S01]  /*5a70*/  LEA R214, P4, R222, R215, 0x1 ;  /* 0x000000d7ded67211 */ /* 0x000fe200078808ff */
[----:B------:R-:W-:Y:S01]  /*5a80*/  @P2 FMUL R82, R82, 0.25 ;  /* 0x3e80000052522820 */ /* 0x000fe20000400000 */
[----:B------:R-:W-:Y:S01]  /*5a90*/  IADD3 R70, R67, -0x3f3504f3, RZ ;  /* 0xc0cafb0d43467810 */ /* 0x000fe20007ffe0ff */
[----:B------:R-:W-:Y:S01]  /*5aa0*/  @P2 FMUL R79, R79, 0.25 ;  /* 0x3e8000004f4f2820 */ /* 0x000fe20000400000 */
[-C--:B------:R-:W-:Y:S01]  /*5ab0*/  LEA.HI.X.SX32 R209, R216, R217.reuse, 0x1, P1 ;  /* 0x000000d9d8d17211 */ /* 0x080fe200008f0eff */
[----:B------:R-:W-:Y:S01]  /*5ac0*/  @P2 FMUL R87, R87, 0.25 ;  /* 0x3e80000057572820 */ /* 0x000fe20000400000 */
[----:B------:R-:W-:Y:S01]  /*5ad0*/  LEA.HI.X.SX32 R207, R212, R217, 0x1, P3 ;  /* 0x000000d9d4cf7211 */ /* 0x000fe200018f0eff */
[----:B------:R-:W-:Y:S01]  /*5ae0*/  @P2 FMUL R86, R86, 0.25 ;  /* 0x3e80000056562820 */ /* 0x000fe20000400000 */
[----:B------:R-:W-:-:S02]  /*5af0*/  FSETP.GEU.AND P1, PT, R152, 1.175494350822287508e-38, PT ;  /* 0x008000009800780b */ /* 0x000fc40003f2e000 */
[----:B------:R-:W-:Y:S01]  /*5b00*/  LEA R212, P3, R220, R215, 0x1 ;  /* 0x000000d7dcd47211 */ /* 0x000fe200078608ff */
[----:B------:R-:W-:Y:S01]  /*5b10*/  @!P6 FMUL R83, R83, 16777216 ;  /* 0x4b8000005353e820 */ /* 0x000fe20000400000 */
[----:B------:R-:W-:Y:S01]  /*5b20*/  LEA.HI.X.SX32 R215, R222, R217, 0x1, P4 ;  /* 0x000000d9ded77211 */ /* 0x000fe200020f0eff */
[----:B------:R-:W-:Y:S01]  /*5b30*/  IMAD.MOV.U32 R222, RZ, RZ, R88 ;  /* 0x000000ffffde7224 */ /* 0x000fe200078e0058 */
[----:B------:R-:W-:Y:S01]  /*5b40*/  LOP3.LUT R70, R70, 0xff800000, RZ, 0xc0, !PT ;  /* 0xff80000046467812 */ /* 0x000fe200078ec0ff */
[----:B------:R-:W-:Y:S01]  /*5b50*/  IMAD.MOV.U32 R88, RZ, RZ, R91 ;  /* 0x000000ffff587224 */ /* 0x000fe200078e005b */
[----:B------:R-:W-:Y:S01]  /*5b60*/  FSEL R66, R66, R152, !P1 ;  /* 0x0000009842427208 */ /* 0x000fe20004800000 */
[----:B------:R-:W-:Y:S01]  /*5b70*/  IMAD.MOV.U32 R91, RZ, RZ, R75 ;  /* 0x000000ffff5b7224 */ /* 0x000fe200078e004b */
[----:B------:R-:W-:Y:S01]  /*5b80*/  MOV R81, R154 ;  /* 0x0000009a00517202 */ /* 0x000fe20000000f00 */
[----:B------:R-:W-:Y:S01]  /*5b90*/  @P2 FMUL R152, R152, 0.25 ;  /* 0x3e80000098982820 */ /* 0x000fe20000400000 */
[----:B------:R-:W0:Y:S01]  /*5ba0*/  I2F R75, R70 ;  /* 0x00000046004b7306 */ /* 0x000e220000201400 */
[----:B------:R-:W-:Y:S01]  /*5bb0*/  FSETP.GT.AND P4, PT, |R153|, 8.50705917302346158658e+37, PT ;  /* 0x7e8000009900780b */ /* 0x000fe20003f84200 */
[----:B------:R-:W-:Y:S01]  /*5bc0*/  @!P6 FMUL R82, R82, 16777216 ;  /* 0x4b8000005252e820 */ /* 0x000fe20000400000 */
[----:B------:R-:W-:Y:S01]  /*5bd0*/  MOV R223, R89 ;  /* 0x0000005900df7202 */ /* 0x000fe20000000f00 */
[----:B------:R-:W-:Y:S01]  /*5be0*/  @!P6 FMUL R152, R152, 16777216 ;  /* 0x4b8000009898e820 */ /* 0x000fe20000400000 */
[----:B------:R-:W-:Y:S01]  /*5bf0*/  LEA.HI.X.SX32 R213, R220, R217, 0x1, P3 ;  /* 0x000000d9dcd57211 */ /* 0x000fe200018f0eff */
[----:B------:R-:W-:Y:S01]  /*5c00*/  @P2 FMUL R91, R91, 0.25 ;  /* 0x3e8000005b5b2820 */ /* 0x000fe20000400000 */
[----:B------:R-:W-:Y:S01]  /*5c10*/  MOV R89, R76 ;  /* 0x0000004c00597202 */ /* 0x000fe20000000f00 */
[----:B------:R-:W-:Y:S01]  /*5c20*/  @!P6 FMUL R79, R79, 16777216 ;  /* 0x4b8000004f4fe820 */ /* 0x000fe20000400000 */
[----:B------:R-:W-:Y:S01]  /*5c30*/  MOV R218, R80 ;  /* 0x0000005000da7202 */ /* 0x000fe20000000f00 */
[----:B------:R-:W1:Y:S01]  /*5c40*/  MUFU.RCP R76, R152 ;  /* 0x00000098004c7308 */ /* 0x000e620000001000 */
[----:B------:R-:W-:Y:S01]  /*5c50*/  FSETP.GEU.AND P3, PT, |R153|, 1.175494350822287508e-38, PT ;  /* 0x008000009900780b */ /* 0x000fe20003f6e200 */
[----:B------:R-:W-:Y:S01]  /*5c60*/  FMUL R80, R81, 8388608 ;  /* 0x4b00000051507820 */ /* 0x000fe20000400000 */
[----:B------:R-:W-:Y:S01]  /*5c70*/  FSEL R68, RZ, -23, P5 ;  /* 0xc1b80000ff447808 */ /* 0x000fe20002800000 */
[----:B------:R-:W-:Y:S01]  /*5c80*/  @P4 FMUL R153, R153, 0.25 ;  /* 0x3e80000099994820 */ /* 0x000fe20000400000 */
[----:B------:R-:W-:Y:S01]  /*5c90*/  FSETP.GEU.AND P5, PT, R81, 1.175494350822287508e-38, PT ;  /* 0x008000005100780b */ /* 0x000fe20003fae000 */
[----:B------:R-:W-:Y:S01]  /*5ca0*/  @P4 FMUL R77, R77, 0.25 ;  /* 0x3e8000004d4d4820 */ /* 0x000fe20000400000 */
[----:B------:R-:W-:Y:S01]  /*5cb0*/  MOV R221, R69 ;  /* 0x0000004500dd7202 */ /* 0x000fe20000000f00 */
[----:B0-----:R-:W-:Y:S01]  /*5cc0*/  FFMA.FTZ R68, R75, 1.1920928955078125e-07, R68 ;  /* 0x340000004b447823 */ /* 0x001fe20000010044 */
[----:B------:R-:W-:Y:S01]  /*5cd0*/  FSEL R80, R80, R81, !P5 ;  /* 0x0000005150507208 */ /* 0x000fe20006800000 */
[----:B------:R-:W-:Y:S01]  /*5ce0*/  @P4 FMUL R85, R85, 0.25 ;  /* 0x3e80000055554820 */ /* 0x000fe20000400000 */
[----:B------:R-:W-:Y:S01]  /*5cf0*/  MOV R227, R71 ;  /* 0x0000004700e37202 */ /* 0x000fe20000000f00 */
[----:B------:R-:W-:Y:S01]  /*5d00*/  IMAD.MOV.U32 R71, RZ, RZ, R78 ;  /* 0x000000ffff477224 */ /* 0x000fe200078e004e */
[----:B------:R-:W-:Y:S01]  /*5d10*/  IADD3 R75, R80, -0x3f3504f3, RZ ;  /* 0xc0cafb0d504b7810 */ /* 0x000fe20007ffe0ff */
[----:B------:R-:W-:Y:S01]  /*5d20*/  @!P3 FMUL R153, R153, 16777216 ;  /* 0x4b8000009999b820 */ /* 0x000fe20000400000 */
[----:B------:R-:W-:Y:S01]  /*5d30*/  MOV R220, R102 ;  /* 0x0000006600dc7202 */ /* 0x000fe20000000f00 */
[C---:B-1----:R-:W-:Y:S01]  /*5d40*/  FMUL R69, R76.reuse, R83 ;  /* 0x000000534c457220 */ /* 0x042fe20000400000 */
[----:B------:R-:W-:Y:S01]  /*5d50*/  LOP3.LUT R75, R75, 0xff800000, RZ, 0xc0, !PT ;  /* 0xff8000004b4b7812 */ /* 0x000fe200078ec0ff */
[----:B------:R-:W-:Y:S01]  /*5d60*/  FMUL R78, R76, R82 ;  /* 0x000000524c4e7220 */ /* 0x000fe20000400000 */
[----:B------:R-:W0:Y:S01]  /*5d70*/  MUFU.RCP R83, R153 ;  /* 0x0000009900537308 */ /* 0x000e220000001000 */
[----:B------:R-:W-:Y:S01]  /*5d80*/  MOV R216, R72 ;  /* 0x0000004800d87202 */ /* 0x000fe20000000f00 */
[----:B------:R-:W-:Y:S01]  /*5d90*/  IMAD.MOV.U32 R102, RZ, RZ, R73 ;  /* 0x000000ffff667224 */ /* 0x000fe200078e0049 */
[----:B------:R-:W-:Y:S01]  /*5da0*/  MOV R217, R74 ;  /* 0x0000004a00d97202 */ /* 0x000fe20000000f00 */
[----:B------:R-:W-:Y:S01]  /*5db0*/  @P4 FMUL R84, R84, 0.25 ;  /* 0x3e80000054544820 */ /* 0x000fe20000400000 */
[----:B------:R-:W-:Y:S01]  /*5dc0*/  MOV R229, R156 ;  /* 0x0000009c00e57202 */ /* 0x000fe20000000f00 */
[----:B------:R-:W-:Y:S01]  /*5dd0*/  @P4 FMUL R228, R228, 0.25 ;  /* 0x3e800000e4e44820 */ /* 0x000fe20000400000 */
[----:B------:R-:W-:Y:S01]  /*5de0*/  IADD3 R70, R67, -R70, RZ ;  /* 0x8000004643467210 */ /* 0x000fe20007ffe0ff */
[----:B------:R1:W2:Y:S01]  /*5df0*/  I2F R82, R75 ;  /* 0x0000004b00527306 */ /* 0x0002a20000201400 */
[----:B------:R-:W-:-:S02]  /*5e00*/  @P4 FMUL R218, R218, 0.25 ;  /* 0x3e800000dada4820 */ /* 0x000fc40000400000 */
[----:B------:R-:W-:Y:S02]  /*5e10*/  @P4 FMUL R89, R89, 0.25 ;  /* 0x3e80000059594820 */ /* 0x000fe40000400000 */
[----:B------:R-:W-:Y:S02]  /*5e20*/  @P4 FMUL R102, R102, 0.25 ;  /* 0x3e80000066664820 */ /* 0x000fe40000400000 */
[----:B------:R-:W-:Y:S01]  /*5e30*/  @P4 FMUL R216, R216, 0.25 ;  /* 0x3e800000d8d84820 */ /* 0x000fe20000400000 */
[----:B------:R-:W-:Y:S01]  /*5e40*/  FSETP.GT.AND P4, PT, |R81|, 8.50705917302346158658e+37, PT ;  /* 0x7e8000005100780b */ /* 0x000fe20003f84200 */
[----:B------:R-:W-:Y:S01]  /*5e50*/  @!P6 FMUL R91, R91, 16777216 ;  /* 0x4b8000005b5be820 */ /* 0x000fe20000400000 */
[----:B-1----:R-:W-:Y:S01]  /*5e60*/  IADD3 R75, R80, -R75, RZ ;  /* 0x8000004b504b7210 */ /* 0x002fe20007ffe0ff */
[----:B------:R-:W-:Y:S01]  /*5e70*/  FMUL R3, R76, R79 ;  /* 0x0000004f4c037220 */ /* 0x000fe20000400000 */
[----:B------:R-:W-:Y:S01]  /*5e80*/  FSEL R79, RZ, -23, P5 ;  /* 0xc1b80000ff4f7808 */ /* 0x000fe20002800000 */
[----:B------:R-:W-:Y:S01]  /*5e90*/  @!P3 FMUL R77, R77, 16777216 ;  /* 0x4b8000004d4db820 */ /* 0x000fe20000400000 */
[----:B------:R-:W-:Y:S01]  /*5ea0*/  FSETP.GEU.AND P5, PT, R230, 1.175494350822287508e-38, PT ;  /* 0x00800000e600780b */ /* 0x000fe20003fae000 */
[----:B------:R-:W-:-:S02]  /*5eb0*/  @P2 FMUL R71, R71, 0.25 ;  /* 0x3e80000047472820 */ /* 0x000fc40000400000 */
[----:B------:R-:W-:Y:S01]  /*5ec0*/  @P2 FMUL R217, R217, 0.25 ;  /* 0x3e800000d9d92820 */ /* 0x000fe20000400000 */
[----:B------:R-:W-:Y:S01]  /*5ed0*/  FSETP.GEU.AND P2, PT, |R81|, 1.175494350822287508e-38, PT ;  /* 0x008000005100780b */ /* 0x000fe20003f4e200 */
[----:B------:R-:W-:Y:S02]  /*5ee0*/  FMUL R72, R76, R91 ;  /* 0x0000005b4c487220 */ /* 0x000fe40000400000 */
[----:B0-----:R-:W-:Y:S02]  /*5ef0*/  FMUL R91, R83, R77 ;  /* 0x0000004d535b7220 */ /* 0x001fe40000400000 */
[----:B--2---:R-:W-:Y:S01]  /*5f00*/  FFMA.FTZ R77, R82, 1.1920928955078125e-07, R79 ;  /* 0x34000000524d7823 */ /* 0x004fe2000001004f */
[----:B------:R-:W-:Y:S01]  /*5f10*/  F2FP.BF16.PACK_AB R72, R3, R72 ;  /* 0x000000480348723e */ /* 0x000fe200000010ff */
[----:B------:R-:W-:Y:S02]  /*5f20*/  FMUL R79, R230, 8388608 ;  /* 0x4b000000e64f7820 */ /* 0x000fe40000400000 */
[----:B------:R-:W-:-:S02]  /*5f30*/  @P4 FMUL R81, R81, 0.25 ;  /* 0x3e80000051514820 */ /* 0x000fc40000400000 */
[----:B------:R-:W-:Y:S01]  /*5f40*/  @!P3 FMUL R89, R89, 16777216 ;  /* 0x4b8000005959b820 */ /* 0x000fe20000400000 */
[----:B------:R-:W-:Y:S01]  /*5f50*/  FSEL R79, R79, R230, !P5 ;  /* 0x000000e64f4f7208 */ /* 0x000fe20006800000 */
[----:B------:R-:W-:Y:S02]  /*5f60*/  @P4 FMUL R88, R88, 0.25 ;  /* 0x3e80000058584820 */ /* 0x000fe40000400000 */
[----:B------:R-:W-:Y:S01]  /*5f70*/  @P4 FMUL R90, R90, 0.25 ;  /* 0x3e8000005a5a4820 */ /* 0x000fe20000400000 */
[----:B------:R-:W-:Y:S01]  /*5f80*/  IADD3 R82, R79, -0x3f3504f3, RZ ;  /* 0xc0cafb0d4f527810 */ /* 0x000fe20007ffe0ff */
[----:B------:R-:W-:Y:S02]  /*5f90*/  @P4 FMUL R227, R227, 0.25 ;  /* 0x3e800000e3e34820 */ /* 0x000fe40000400000 */
[----:B------:R-:W-:Y:S01]  /*5fa0*/  @!P2 FMUL R81, R81, 16777216 ;  /* 0x4b8000005151a820 */ /* 0x000fe20000400000 */
[----:B------:R-:W-:Y:S01]  /*5fb0*/  LOP3.LUT R82, R82, 0xff800000, RZ, 0xc0, !PT ;  /* 0xff80000052527812 */ /* 0x000fe200078ec0ff */
[----:B------:R-:W-:-:S02]  /*5fc0*/  @P4 FMUL R226, R226, 0.25 ;  /* 0x3e800000e2e24820 */ /* 0x000fc40000400000 */
[----:B------:R-:W-:Y:S01]  /*5fd0*/  @P4 FMUL R225, R225, 0.25 ;  /* 0x3e800000e1e14820 */ /* 0x000fe20000400000 */
[----:B------:R-:W-:Y:S01]  /*5fe0*/  I2F R152, R82 ;  /* 0x0000005200987306 */ /* 0x000fe20000201400 */
[----:B------:R-:W-:Y:S02]  /*5ff0*/  @P4 FMUL R224, R224, 0.25 ;  /* 0x3e800000e0e04820 */ /* 0x000fe40000400000 */
[----:B------:R-:W-:Y:S02]  /*6000*/  @P4 FMUL R103, R103, 0.25 ;  /* 0x3e80000067674820 */ /* 0x000fe40000400000 */
[----:B------:R-:W-:Y:S01]  /*6010*/  @P4 FMUL R220, R220, 0.25 ;  /* 0x3e800000dcdc4820 */ /* 0x000fe20000400000 */
[----:B------:R-:W-:Y:S01]  /*6020*/  FSETP.GT.AND P4, PT, |R230|, 8.50705917302346158658e+37, PT ;  /* 0x7e800000e600780b */ /* 0x000fe20003f84200 */
[----:B------:R-:W-:Y:S02]  /*6030*/  FMUL R155, R83, R89 ;  /* 0x00000059539b7220 */ /* 0x000fe40000400000 */
[----:B------:R-:W-:Y:S01]  /*6040*/  @!P3 FMUL R85, R85, 16777216 ;  /* 0x4b8000005555b820 */ /* 0x000fe20000400000 */
[----:B------:R-:W0:Y:S01]  /*6050*/  MUFU.RCP R89, R81 ;  /* 0x0000005100597308 */ /* 0x000e220000001000 */
[----:B------:R-:W-:-:S02]  /*6060*/  @!P3 FMUL R84, R84, 16777216 ;  /* 0x4b8000005454b820 */ /* 0x000fc40000400000 */
[----:B------:R-:W-:Y:S02]  /*6070*/  @!P3 FMUL R228, R228, 16777216 ;  /* 0x4b800000e4e4b820 */ /* 0x000fe40000400000 */
[----:B------:R-:W-:Y:S02]  /*6080*/  @!P3 FMUL R218, R218, 16777216 ;  /* 0x4b800000dadab820 */ /* 0x000fe40000400000 */
[----:B------:R-:W-:Y:S02]  /*6090*/  @!P3 FMUL R102, R102, 16777216 ;  /* 0x4b8000006666b820 */ /* 0x000fe40000400000 */
[----:B------:R-:W-:Y:S01]  /*60a0*/  @!P3 FMUL R216, R216, 16777216 ;  /* 0x4b800000d8d8b820 */ /* 0x000fe20000400000 */
[C---:B------:R-:W-:Y:S01]  /*60b0*/  FSETP.GEU.AND P3, PT, |R230|.reuse, 1.175494350822287508e-38, PT ;  /* 0x00800000e600780b */ /* 0x040fe20003f6e200 */
[----:B------:R-:W-:Y:S02]  /*60c0*/  @!P6 FMUL R87, R87, 16777216 ;  /* 0x4b8000005757e820 */ /* 0x000fe40000400000 */
[----:B------:R-:W-:-:S02]  /*60d0*/  @P4 FMUL R230, R230, 0.25 ;  /* 0x3e800000e6e64820 */ /* 0x000fc40000400000 */
[----:B------:R-:W-:Y:S02]  /*60e0*/  @!P2 FMUL R90, R90, 16777216 ;  /* 0x4b8000005a5aa820 */ /* 0x000fe40000400000 */
[----:B------:R-:W-:Y:S02]  /*60f0*/  @!P2 FMUL R226, R226, 16777216 ;  /* 0x4b800000e2e2a820 */ /* 0x000fe40000400000 */
[----:B------:R-:W-:Y:S01]  /*6100*/  FMUL R74, R76, R87 ;  /* 0x000000574c4a7220 */ /* 0x000fe20000400000 */
[----:B------:R-:W-:Y:S01]  /*6110*/  FSEL R87, RZ, -23, P5 ;  /* 0xc1b80000ff577808 */ /* 0x000fe20002800000 */
[----:B------:R-:W-:Y:S01]  /*6120*/  FMUL R153, R83, R85 ;  /* 0x0000005553997220 */ /* 0x000fe20000400000 */
[----:B------:R-:W-:Y:S01]  /*6130*/  FSETP.GEU.AND P5, PT, R229, 1.175494350822287508e-38, PT ;  /* 0x00800000e500780b */ /* 0x000fe20003fae000 */
[----:B------:R-:W-:Y:S02]  /*6140*/  @!P3 FMUL R230, R230, 16777216 ;  /* 0x4b800000e6e6b820 */ /* 0x000fe40000400000 */
[----:B0-----:R-:W-:-:S02]  /*6150*/  FMUL R85, R89, R90 ;  /* 0x0000005a59557220 */ /* 0x001fc40000400000 */
[----:B------:R-:W-:Y:S02]  /*6160*/  FMUL R90, R89, R226 ;  /* 0x000000e2595a7220 */ /* 0x000fe40000400000 */
[----:B------:R-:W0:Y:S01]  /*6170*/  MUFU.RCP R226, R230 ;  /* 0x000000e600e27308 */ /* 0x000e220000001000 */
[----:B------:R-:W-:Y:S02]  /*6180*/  @!P6 FMUL R86, R86, 16777216 ;  /* 0x4b8000005656e820 */ /* 0x000fe40000400000 */
[----:B------:R-:W-:Y:S01]  /*6190*/  FFMA.FTZ R87, R152, 1.1920928955078125e-07, R87 ;  /* 0x3400000098577823 */ /* 0x000fe20000010057 */
[----:B------:R-:W-:Y:S01]  /*61a0*/  F2FP.BF16.PACK_AB R85, R85, R90 ;  /* 0x0000005a5555723e */ /* 0x000fe200000010ff */
[----:B------:R-:W-:Y:S02]  /*61b0*/  @!P2 FMUL R103, R103, 16777216 ;  /* 0x4b8000006767a820 */ /* 0x000fe40000400000 */
[----:B------:R-:W-:Y:S02]  /*61c0*/  FMUL R152, R229, 8388608 ;  /* 0x4b000000e5987820 */ /* 0x000fe40000400000 */
[----:B------:R-:W-:-:S02]  /*61d0*/  FMUL R73, R76, R86 ;  /* 0x000000564c497220 */ /* 0x000fc40000400000 */
[----:B------:R-:W-:Y:S01]  /*61e0*/  FMUL R86, R89, R103 ;  /* 0x0000006759567220 */ /* 0x000fe20000400000 */
[----:B------:R-:W-:Y:S01]  /*61f0*/  FSEL R103, R152, R229, !P5 ;  /* 0x000000e598677208 */ /* 0x000fe20006800000 */
[----:B------:R-:W-:Y:S02]  /*6200*/  @P4 FMUL R223, R223, 0.25 ;  /* 0x3e800000dfdf4820 */ /* 0x000fe40000400000 */
[----:B------:R-:W-:Y:S01]  /*6210*/  @P4 FMUL R222, R222, 0.25 ;  /* 0x3e800000dede4820 */ /* 0x000fe20000400000 */
[----:B------:R-:W-:Y:S01]  /*6220*/  IADD3 R152, R103, -0x3f3504f3, RZ ;  /* 0xc0cafb0d67987810 */ /* 0x000fe20007ffe0ff */
[----:B------:R-:W-:Y:S02]  /*6230*/  @P4 FMUL R221, R221, 0.25 ;  /* 0x3e800000dddd4820 */ /* 0x000fe40000400000 */
[----:B------:R-:W-:Y:S01]  /*6240*/  @P4 FMUL R219, R219, 0.25 ;  /* 0x3e800000dbdb4820 */ /* 0x000fe20000400000 */
[----:B------:R-:W-:Y:S01]  /*6250*/  LOP3.LUT R152, R152, 0xff800000, RZ, 0xc0, !PT ;  /* 0xff80000098987812 */ /* 0x000fe200078ec0ff */
[----:B------:R-:W-:-:S02]  /*6260*/  @P4 FMUL R65, R65, 0.25 ;  /* 0x3e80000041414820 */ /* 0x000fc40000400000 */
[----:B------:R-:W-:Y:S02]  /*6270*/  @P4 FMUL R64, R64, 0.25 ;  /* 0x3e80000040404820 */ /* 0x000fe40000400000 */
[----:B------:R-:W-:Y:S02]  /*6280*/  @P4 FMUL R101, R101, 0.25 ;  /* 0x3e80000065654820 */ /* 0x000fe40000400000 */
[----:B------:R-:W-:Y:S01]  /*6290*/  @P4 FMUL R100, R100, 0.25 ;  /* 0x3e80000064644820 */ /* 0x000fe20000400000 */
[----:B------:R-:W-:Y:S01]  /*62a0*/  FSETP.GT.AND P4, PT, |R229|, 8.50705917302346158658e+37, PT ;  /* 0x7e800000e500780b */ /* 0x000fe20003f84200 */
[----:B------:R-:W-:Y:S02]  /*62b0*/  @!P6 FMUL R71, R71, 16777216 ;  /* 0x4b8000004747e820 */ /* 0x000fe40000400000 */
[----:B------:R-:W-:Y:S02]  /*62c0*/  @!P6 FMUL R217, R217, 16777216 ;  /* 0x4b800000d9d9e820 */ /* 0x000fe40000400000 */
[----:B------:R-:W-:-:S02]  /*62d0*/  @!P2 FMUL R88, R88, 16777216 ;  /* 0x4b8000005858a820 */ /* 0x000fc40000400000 */
[----:B------:R-:W-:Y:S02]  /*62e0*/  @!P2 FMUL R227, R227, 16777216 ;  /* 0x4b800000e3e3a820 */ /* 0x000fe40000400000 */
[----:B------:R-:W-:Y:S02]  /*62f0*/  @!P2 FMUL R225, R225, 16777216 ;  /* 0x4b800000e1e1a820 */ /* 0x000fe40000400000 */
[----:B------:R-:W-:Y:S02]  /*6300*/  @!P2 FMUL R224, R224, 16777216 ;  /* 0x4b800000e0e0a820 */ /* 0x000fe40000400000 */
[----:B------:R-:W-:Y:S01]  /*6310*/  @!P2 FMUL R220, R220, 16777216 ;  /* 0x4b800000dcdca820 */ /* 0x000fe20000400000 */
[----:B------:R-:W-:Y:S01]  /*6320*/  FSETP.GEU.AND P2, PT, |R229|, 1.175494350822287508e-38, PT ;  /* 0x00800000e500780b */ /* 0x000fe20003f4e200 */
[----:B------:R-:W-:Y:S02]  /*6330*/  @!P3 FMUL R221, R221, 16777216 ;  /* 0x4b800000ddddb820 */ /* 0x000fe40000400000 */
[----:B------:R-:W-:-:S02]  /*6340*/  @!P3 FMUL R219, R219, 16777216 ;  /* 0x4b800000dbdbb820 */ /* 0x000fc40000400000 */
[----:B------:R-:W-:Y:S02]  /*6350*/  FMUL R154, R83, R228 ;  /* 0x000000e4539a7220 */ /* 0x000fe40000400000 */
[----:B------:R-:W-:Y:S02]  /*6360*/  @!P3 FMUL R65, R65, 16777216 ;  /* 0x4b8000004141b820 */ /* 0x000fe40000400000 */
[C---:B------:R-:W-:Y:S02]  /*6370*/  FMUL R71, R76.reuse, R71 ;  /* 0x000000474c477220 */ /* 0x040fe40000400000 */
[----:B------:R-:W-:Y:S02]  /*6380*/  IMAD.MOV.U32 R228, RZ, RZ, R157 ;  /* 0x000000ffffe47224 */ /* 0x000fe400078e009d */
[----:B------:R-:W-:Y:S02]  /*6390*/  FMUL R76, R76, R217 ;  /* 0x000000d94c4c7220 */ /* 0x000fe40000400000 */
[----:B0-----:R-:W-:-:S02]  /*63a0*/  FMUL R157, R226, R221 ;  /* 0x000000dde29d7220 */ /* 0x001fc40000400000 */
[----:B------:R-:W-:Y:S02]  /*63b0*/  FMUL R217, R83, R84 ;  /* 0x0000005453d97220 */ /* 0x000fe40000400000 */
[C---:B------:R-:W-:Y:S02]  /*63c0*/  FMUL R221, R226.reuse, R219 ;  /* 0x000000dbe2dd7220 */ /* 0x040fe40000400000 */
[C---:B------:R-:W-:Y:S02]  /*63d0*/  FMUL R81, R89.reuse, R225 ;  /* 0x000000e159517220 */ /* 0x040fe40000400000 */
[----:B------:R-:W-:Y:S01]  /*63e0*/  FMUL R84, R89, R224 ;  /* 0x000000e059547220 */ /* 0x000fe20000400000 */
[----:B------:R-:W-:Y:S01]  /*63f0*/  FSEL R224, RZ, -23, P5 ;  /* 0xc1b80000ffe07808 */ /* 0x000fe20002800000 */
[----:B------:R-:W-:Y:S01]  /*6400*/  FMUL R219, R226, R65 ;  /* 0x00000041e2db7220 */ /* 0x000fe20000400000 */
[----:B------:R-:W0:Y:S01]  /*6410*/  I2F R225, R152 ;  /* 0x0000009800e17306 */ /* 0x000e220000201400 */
[C---:B------:R-:W-:Y:S01]  /*6420*/  FMUL R65, R228.reuse, 8388608 ;  /* 0x4b000000e4417820 */ /* 0x040fe20000400000 */
[----:B------:R-:W-:Y:S01]  /*6430*/  FSETP.GEU.AND P5, PT, R228, 1.175494350822287508e-38, PT ;  /* 0x00800000e400780b */ /* 0x000fe20003fae000 */
[----:B------:R-:W-:-:S02]  /*6440*/  @!P3 FMUL R223, R223, 16777216 ;  /* 0x4b800000dfdfb820 */ /* 0x000fc40000400000 */
[----:B------:R-:W-:Y:S01]  /*6450*/  FMUL R218, R83, R218 ;  /* 0x000000da53da7220 */ /* 0x000fe20000400000 */
[----:B------:R-:W-:Y:S01]  /*6460*/  FSEL R65, R65, R228, !P5 ;  /* 0x000000e441417208 */ /* 0x000fe20006800000 */
[C---:B------:R-:W-:Y:S02]  /*6470*/  FMUL R102, R83.reuse, R102 ;  /* 0x0000006653667220 */ /* 0x040fe40000400000 */
[----:B------:R-:W-:Y:S02]  /*6480*/  FMUL R216, R83, R216 ;  /* 0x000000d853d87220 */ /* 0x000fe40000400000 */
[----:B------:R-:W-:Y:S02]  /*6490*/  @!P3 FMUL R222, R222, 16777216 ;  /* 0x4b800000dedeb820 */ /* 0x000fe40000400000 */
[----:B------:R-:W-:Y:S02]  /*64a0*/  @!P3 FMUL R64, R64, 16777216 ;  /* 0x4b8000004040b820 */ /* 0x000fe40000400000 */
[----:B------:R-:W-:-:S02]  /*64b0*/  @!P3 FMUL R101, R101, 16777216 ;  /* 0x4b8000006565b820 */ /* 0x000fc40000400000 */
[----:B------:R-:W-:Y:S02]  /*64c0*/  @P4 FMUL R229, R229, 0.25 ;  /* 0x3e800000e5e54820 */ /* 0x000fe40000400000 */
[C---:B------:R-:W-:Y:S02]  /*64d0*/  FMUL R83, R89.reuse, R88 ;  /* 0x0000005859537220 */ /* 0x040fe40000400000 */
[----:B------:R-:W-:Y:S01]  /*64e0*/  @!P3 FMUL R100, R100, 16777216 ;  /* 0x4b8000006464b820 */ /* 0x000fe20000400000 */
[----:B------:R-:W-:Y:S01]  /*64f0*/  FSETP.GEU.AND P3, PT, |R228|, 1.175494350822287508e-38, PT ;  /* 0x00800000e400780b */ /* 0x000fe20003f6e200 */
[C---:B------:R-:W-:Y:S01]  /*6500*/  FMUL R88, R89.reuse, R227 ;  /* 0x000000e359587220 */ /* 0x040fe20000400000 */
[----:B------:R-:W-:Y:S01]  /*6510*/  MOV R227, R158 ;  /* 0x0000009e00e37202 */ /* 0x000fe20000000f00 */
[----:B------:R-:W-:Y:S02]  /*6520*/  FMUL R89, R89, R220 ;  /* 0x000000dc59597220 */ /* 0x000fe40000400000 */
[----:B------:R-:W-:-:S02]  /*6530*/  FMUL R156, R226, R223 ;  /* 0x000000dfe29c7220 */ /* 0x000fc40000400000 */
[----:B------:R-:W-:Y:S01]  /*6540*/  FMUL R222, R226, R222 ;  /* 0x000000dee2de7220 */ /* 0x000fe20000400000 */
[----:B------:R-:W-:Y:S01]  /*6550*/  F2FP.BF16.PACK_AB R84, R84, R89 ;  /* 0x000000595454723e */ /* 0x000fe200000010ff */
[C---:B------:R-:W-:Y:S02]  /*6560*/  FMUL R223, R226.reuse, R64 ;  /* 0x00000040e2df7220 */ /* 0x040fe40000400000 */
[C---:B------:R-:W-:Y:S01]  /*6570*/  FMUL R220, R226.reuse, R101 ;  /* 0x00000065e2dc7220 */ /* 0x040fe20000400000 */
[----:B------:R-:W-:Y:S01]  /*6580*/  FSEL R101, RZ, -23, P5 ;  /* 0xc1b80000ff657808 */ /* 0x000fe20002800000 */
[----:B------:R-:W-:Y:S01]  /*6590*/  @!P2 FMUL R229, R229, 16777216 ;  /* 0x4b800000e5e5a820 */ /* 0x000fe20000400000 */
[----:B------:R-:W-:Y:S01]  /*65a0*/  FSETP.GEU.AND P5, PT, R227, 1.175494350822287508e-38, PT ;  /* 0x00800000e300780b */ /* 0x000fe20003fae000 */
[----:B------:R-:W-:Y:S01]  /*65b0*/  FMUL R226, R226, R100 ;  /* 0x00000064e2e27220 */ /* 0x000fe20000400000 */
[----:B------:R-:W-:Y:S01]  /*65c0*/  IADD3 R100, R65, -0x3f3504f3, RZ ;  /* 0xc0cafb0d41647810 */ /* 0x000fe20007ffe0ff */
[----:B------:R-:W-:Y:S01]  /*65d0*/  @P4 FMUL R95, R95, 0.25 ;  /* 0x3e8000005f5f4820 */ /* 0x000fe20000400000 */
[----:B------:R-:W-:Y:S01]  /*65e0*/  FSEL R235, RZ, -23, P5 ;  /* 0xc1b80000ffeb7808 */ /* 0x000fe20002800000 */
[----:B------:R-:W-:Y:S01]  /*65f0*/  @P4 FMUL R94, R94, 0.25 ;  /* 0x3e8000005e5e4820 */ /* 0x000fe20000400000 */
[----:B------:R-:W1:Y:S01]  /*6600*/  MUFU.RCP R229, R229 ;  /* 0x000000e500e57308 */ /* 0x000e620000001000 */
[----:B------:R-:W-:Y:S01]  /*6610*/  @P4 FMUL R99, R99, 0.25 ;  /* 0x3e80000063634820 */ /* 0x000fe20000400000 */
[----:B------:R-:W-:Y:S01]  /*6620*/  LOP3.LUT R100, R100, 0xff800000, RZ, 0xc0, !PT ;  /* 0xff80000064647812 */ /* 0x000fe200078ec0ff */
[----:B------:R-:W-:-:S02]  /*6630*/  @P4 FMUL R98, R98, 0.25 ;  /* 0x3e80000062624820 */ /* 0x000fc40000400000 */
[----:B------:R-:W-:Y:S02]  /*6640*/  @P4 FMUL R63, R63, 0.25 ;  /* 0x3e8000003f3f4820 */ /* 0x000fe40000400000 */
[----:B------:R-:W-:Y:S02]  /*6650*/  @P4 FMUL R62, R62, 0.25 ;  /* 0x3e8000003e3e4820 */ /* 0x000fe40000400000 */
[----:B------:R-:W-:Y:S02]  /*6660*/  @P4 FMUL R59, R59, 0.25 ;  /* 0x3e8000003b3b4820 */ /* 0x000fe40000400000 */
[----:B------:R-:W-:Y:S01]  /*6670*/  @P4 FMUL R58, R58, 0.25 ;  /* 0x3e8000003a3a4820 */ /* 0x000fe20000400000 */
[----:B------:R-:W-:Y:S01]  /*6680*/  FSETP.GT.AND P4, PT, |R228|, 8.50705917302346158658e+37, PT ;  /* 0x7e800000e400780b */ /* 0x000fe20003f84200 */
[----:B0-----:R-:W-:Y:S02]  /*6690*/  FFMA.FTZ R64, R225, 1.1920928955078125e-07, R224 ;  /* 0x34000000e1407823 */ /* 0x001fe400000100e0 */
[----:B------:R0:W2:Y:S01]  /*66a0*/  I2F R224, R100 ;  /* 0x0000006400e07306 */ /* 0x0000a20000201400 */
[----:B------:R-:W-:-:S02]  /*66b0*/  @!P2 FMUL R99, R99, 16777216 ;  /* 0x4b8000006363a820 */ /* 0x000fc40000400000 */
[----:B------:R-:W-:Y:S02]  /*66c0*/  @!P2 FMUL R98, R98, 16777216 ;  /* 0x4b8000006262a820 */ /* 0x000fe40000400000 */
[----:B------:R-:W-:Y:S02]  /*66d0*/  @!P2 FMUL R59, R59, 16777216 ;  /* 0x4b8000003b3ba820 */ /* 0x000fe40000400000 */
[----:B------:R-:W-:Y:S02]  /*66e0*/  @!P2 FMUL R58, R58, 16777216 ;  /* 0x4b8000003a3aa820 */ /* 0x000fe40000400000 */
[----:B-1----:R-:W-:Y:S01]  /*66f0*/  FMUL R158, R229, R99 ;  /* 0x00000063e59e7220 */ /* 0x002fe20000400000 */
[----:B0-----:R-:W-:Y:S01]  /*6700*/  IADD3 R100, R65, -R100, RZ ;  /* 0x8000006441647210 */ /* 0x001fe20007ffe0ff */
[----:B------:R-:W-:Y:S02]  /*6710*/  @P4 FMUL R228, R228, 0.25 ;  /* 0x3e800000e4e44820 */ /* 0x000fe40000400000 */
[----:B------:R-:W-:-:S02]  /*6720*/  @P4 FMUL R93, R93, 0.25 ;  /* 0x3e8000005d5d4820 */ /* 0x000fc40000400000 */
[----:B------:R-:W-:Y:S02]  /*6730*/  @P4 FMUL R92, R92, 0.25 ;  /* 0x3e8000005c5c4820 */ /* 0x000fe40000400000 */
[----:B------:R-:W-:Y:S02]  /*6740*/  @P4 FMUL R97, R97, 0.25 ;  /* 0x3e80000061614820 */ /* 0x000fe40000400000 */
[----:B------:R-:W-:Y:S02]  /*6750*/  @P4 FMUL R96, R96, 0.25 ;  /* 0x3e80000060604820 */ /* 0x000fe40000400000 */
[----:B------:R-:W-:Y:S02]  /*6760*/  @P4 FMUL R61, R61, 0.25 ;  /* 0x3e8000003d3d4820 */ /* 0x000fe40000400000 */
[----:B------:R-:W-:Y:S02]  /*6770*/  @P4 FMUL R60, R60, 0.25 ;  /* 0x3e8000003c3c4820 */ /* 0x000fe40000400000 */
[----:B------:R-:W-:-:S02]  /*6780*/  @P4 FMUL R57, R57, 0.25 ;  /* 0x3e80000039394820 */ /* 0x000fc40000400000 */
[----:B------:R-:W-:Y:S01]  /*6790*/  @P4 FMUL R56, R56, 0.25 ;  /* 0x3e80000038384820 */ /* 0x000fe20000400000 */
[----:B------:R-:W-:Y:S01]  /*67a0*/  FSETP.GT.AND P4, PT, |R227|, 8.50705917302346158658e+37, PT ;  /* 0x7e800000e300780b */ /* 0x000fe20003f84200 */
[C---:B------:R-:W-:Y:S02]  /*67b0*/  FMUL R99, R229.reuse, R98 ;  /* 0x00000062e5637220 */ /* 0x040fe40000400000 */
[----:B------:R-:W-:Y:S02]  /*67c0*/  @!P3 FMUL R228, R228, 16777216 ;  /* 0x4b800000e4e4b820 */ /* 0x000fe40000400000 */
[C---:B------:R-:W-:Y:S02]  /*67d0*/  FMUL R98, R229.reuse, R59 ;  /* 0x0000003be5627220 */ /* 0x040fe40000400000 */
[----:B------:R-:W-:Y:S01]  /*67e0*/  FMUL R59, R229, R58 ;  /* 0x0000003ae53b7220 */ /* 0x000fe20000400000 */
[----:B------:R-:W0:Y:S01]  /*67f0*/  MUFU.RCP R234, R228 ;  /* 0x000000e400ea7308 */ /* 0x000e220000001000 */
[----:B------:R-:W-:-:S02]  /*6800*/  @!P2 FMUL R95, R95, 16777216 ;  /* 0x4b8000005f5fa820 */ /* 0x000fc40000400000 */
[----:B------:R-:W-:Y:S02]  /*6810*/  @!P2 FMUL R94, R94, 16777216 ;  /* 0x4b8000005e5ea820 */ /* 0x000fe40000400000 */
[----:B------:R-:W-:Y:S02]  /*6820*/  @!P2 FMUL R63, R63, 16777216 ;  /* 0x4b8000003f3fa820 */ /* 0x000fe40000400000 */
[----:B------:R-:W-:Y:S01]  /*6830*/  @!P2 FMUL R62, R62, 16777216 ;  /* 0x4b8000003e3ea820 */ /* 0x000fe20000400000 */
[C---:B------:R-:W-:Y:S01]  /*6840*/  FSETP.GEU.AND P2, PT, |R227|.reuse, 1.175494350822287508e-38, PT ;  /* 0x00800000e300780b */ /* 0x040fe20003f4e200 */
[----:B--2---:R-:W-:Y:S02]  /*6850*/  FFMA.FTZ R58, R224, 1.1920928955078125e-07, R101 ;  /* 0x34000000e03a7823 */ /* 0x004fe40000010065 */
[----:B------:R-:W-:Y:S02]  /*6860*/  FMUL R224, R227, 8388608 ;  /* 0x4b000000e3e07820 */ /* 0x000fe40000400000 */
[----:B------:R-:W-:-:S02]  /*6870*/  IMAD.MOV.U32 R225, RZ, RZ, R159 ;  /* 0x000000ffffe17224 */ /* 0x000fc400078e009f */
[----:B------:R-:W-:Y:S01]  /*6880*/  @!P3 FMUL R93, R93, 16777216 ;  /* 0x4b8000005d5db820 */ /* 0x000fe20000400000 */
[----:B------:R-:W-:Y:S01]  /*6890*/  FSEL R101, R224, R227, !P5 ;  /* 0x000000e3e0657208 */ /* 0x000fe20006800000 */
[----:B------:R-:W-:Y:S01]  /*68a0*/  @P4 FMUL R227, R227, 0.25 ;  /* 0x3e800000e3e34820 */ /* 0x000fe20000400000 */
[----:B------:R-:W-:Y:S01]  /*68b0*/  FSETP.GEU.AND P6, PT, |R225|, 1.175494350822287508e-38, PT ;  /* 0x00800000e100780b */ /* 0x000fe20003fce200 */
[----:B------:R-:W-:Y:S01]  /*68c0*/  @!P3 FMUL R92, R92, 16777216 ;  /* 0x4b8000005c5cb820 */ /* 0x000fe20000400000 */
[----:B------:R-:W-:Y:S01]  /*68d0*/  IADD3 R224, R101, -0x3f3504f3, RZ ;  /* 0xc0cafb0d65e07810 */ /* 0x000fe20007ffe0ff */
[----:B------:R-:W-:Y:S01]  /*68e0*/  @!P3 FMUL R97, R97, 16777216 ;  /* 0x4b8000006161b820 */ /* 0x000fe20000400000 */
[----:B------:R-:W-:Y:S01]  /*68f0*/  FSETP.GEU.AND P5, PT, R225, 1.175494350822287508e-38, PT ;  /* 0x00800000e100780b */ /* 0x000fe20003fae000 */
[----:B------:R-:W-:Y:S01]  /*6900*/  @!P3 FMUL R96, R96, 16777216 ;  /* 0x4b8000006060b820 */ /* 0x000fe20000400000 */
[----:B------:R-:W-:Y:S01]  /*6910*/  LOP3.LUT R224, R224, 0xff800000, RZ, 0xc0, !PT ;  /* 0xff800000e0e07812 */ /* 0x000fe200078ec0ff */
[----:B------:R-:W-:-:S02]  /*6920*/  @!P3 FMUL R61, R61, 16777216 ;  /* 0x4b8000003d3db820 */ /* 0x000fc40000400000 */
[----:B------:R-:W-:Y:S01]  /*6930*/  @!P3 FMUL R60, R60, 16777216 ;  /* 0x4b8000003c3cb820 */ /* 0x000fe20000400000 */
[----:B------:R1:W2:Y:S01]  /*6940*/  I2F R236, R224 ;  /* 0x000000e000ec7306 */ /* 0x0002a20000201400 */
[----:B------:R-:W-:Y:S02]  /*6950*/  @!P3 FMUL R57, R57, 16777216 ;  /* 0x4b8000003939b820 */ /* 0x000fe40000400000 */
[----:B------:R-:W-:Y:S01]  /*6960*/  @!P3 FMUL R56, R56, 16777216 ;  /* 0x4b8000003838b820 */ /* 0x000fe20000400000 */
[----:B------:R-:W-:Y:S01]  /*6970*/  FSETP.GT.AND P3, PT, |R225|, 8.50705917302346158658e+37, PT ;  /* 0x7e800000e100780b */ /* 0x000fe20003f64200 */
[----:B------:R-:W-:Y:S02]  /*6980*/  @!P2 FMUL R227, R227, 16777216 ;  /* 0x4b800000e3e3a820 */ /* 0x000fe40000400000 */
[C---:B0-----:R-:W-:Y:S02]  /*6990*/  FMUL R228, R234.reuse, R97 ;  /* 0x00000061eae47220 */ /* 0x041fe40000400000 */
[----:B------:R-:W-:Y:S01]  /*69a0*/  FMUL R230, R234, R92 ;  /* 0x0000005ceae67220 */ /* 0x000fe20000400000 */
[----:B------:R-:W0:Y:S01]  /*69b0*/  MUFU.RCP R97, R227 ;  /* 0x000000e300617308 */ /* 0x000e220000001000 */
[----:B------:R-:W-:Y:S01]  /*69c0*/  FMUL R92, R225, 8388608 ;  /* 0x4b000000e15c7820 */ /* 0x000fe20000400000 */
[----:B-1----:R-:W-:Y:S01]  /*69d0*/  IADD3 R224, R101, -R224, RZ ;  /* 0x800000e065e07210 */ /* 0x002fe20007ffe0ff */
[----:B------:R-:W-:-:S02]  /*69e0*/  @P4 FMUL R55, R55, 0.25 ;  /* 0x3e80000037374820 */ /* 0x000fc40000400000 */
[----:B------:R-:W-:Y:S01]  /*69f0*/  @P4 FMUL R47, R47, 0.25 ;  /* 0x3e8000002f2f4820 */ /* 0x000fe20000400000 */
[----:B------:R-:W-:Y:S01]  /*6a00*/  FSEL R92, R92, R225, !P5 ;  /* 0x000000e15c5c7208 */ /* 0x000fe20006800000 */
[----:B------:R-:W-:Y:S02]  /*6a10*/  @P3 FMUL R225, R225, 0.25 ;  /* 0x3e800000e1e13820 */ /* 0x000fe40000400000 */
[----:B------:R-:W-:Y:S02]  /*6a20*/  @P4 FMUL R46, R46, 0.25 ;  /* 0x3e8000002e2e4820 */ /* 0x000fe40000400000 */
[----:B------:R-:W-:Y:S02]  /*6a30*/  @P4 FMUL R43, R43, 0.25 ;  /* 0x3e8000002b2b4820 */ /* 0x000fe40000400000 */
[----:B------:R-:W-:Y:S02]  /*6a40*/  @P4 FMUL R42, R42, 0.25 ;  /* 0x3e8000002a2a4820 */ /* 0x000fe40000400000 */
[----:B------:R-:W-:-:S02]  /*6a50*/  @P4 FMUL R54, R54, 0.25 ;  /* 0x3e80000036364820 */ /* 0x000fc40000400000 */
[----:B------:R-:W-:Y:S02]  /*6a60*/  @P4 FMUL R51, R51, 0.25 ;  /* 0x3e80000033334820 */ /* 0x000fe40000400000 */
[----:B------:R-:W-:Y:S01]  /*6a70*/  @P4 FMUL R50, R50, 0.25 ;  /* 0x3e80000032324820 */ /* 0x000fe20000400000 */
[----:B------:R-:W-:Y:S01]  /*6a80*/  ISETP.GE.U32.AND P4, PT, R79, 0x7f800000, PT ;  /* 0x7f8000004f00780c */ /* 0x000fe20003f86070 */
[----:B------:R-:W-:Y:S02]  /*6a90*/  @!P6 FMUL R225, R225, 16777216 ;  /* 0x4b800000e1e1e820 */ /* 0x000fe40000400000 */
[----:B------:R-:W-:Y:S02]  /*6aa0*/  @!P2 FMUL R55, R55, 16777216 ;  /* 0x4b8000003737a820 */ /* 0x000fe40000400000 */
[----:B------:R-:W-:Y:S02]  /*6ab0*/  @!P2 FMUL R47, R47, 16777216 ;  /* 0x4b8000002f2fa820 */ /* 0x000fe40000400000 */
[----:B------:R-:W-:Y:S01]  /*6ac0*/  @!P2 FMUL R46, R46, 16777216 ;  /* 0x4b8000002e2ea820 */ /* 0x000fe20000400000 */
[----:B------:R-:W1:Y:S01]  /*6ad0*/  MUFU.RCP R225, R225 ;  /* 0x000000e100e17308 */ /* 0x000e620000001000 */
[----:B------:R-:W-:-:S02]  /*6ae0*/  @!P2 FMUL R43, R43, 16777216 ;  /* 0x4b8000002b2ba820 */ /* 0x000fc40000400000 */
[----:B------:R-:W-:Y:S02]  /*6af0*/  @!P2 FMUL R42, R42, 16777216 ;  /* 0x4b8000002a2aa820 */ /* 0x000fe40000400000 */
[----:B------:R-:W-:Y:S02]  /*6b00*/  @!P2 FMUL R54, R54, 16777216 ;  /* 0x4b8000003636a820 */ /* 0x000fe40000400000 */
[----:B------:R-:W-:Y:S02]  /*6b10*/  @!P2 FMUL R51, R51, 16777216 ;  /* 0x4b8000003333a820 */ /* 0x000fe40000400000 */
[----:B------:R-:W-:Y:S01]  /*6b20*/  @!P2 FMUL R50, R50, 16777216 ;  /* 0x4b8000003232a820 */ /* 0x000fe20000400000 */
[----:B------:R-:W-:Y:S01]  /*6b30*/  ISETP.GE.U32.AND P2, PT, R67, 0x7f800000, PT ;  /* 0x7f8000004300780c */ /* 0x000fe20003f46070 */
[C---:B------:R-:W-:Y:S02]  /*6b40*/  FMUL R95, R229.reuse, R95 ;  /* 0x0000005fe55f7220 */ /* 0x040fe40000400000 */
[----:B------:R-:W-:-:S02]  /*6b50*/  FMUL R94, R229, R94 ;  /* 0x0000005ee55e7220 */ /* 0x000fc40000400000 */
[----:B------:R-:W-:Y:S01]  /*6b60*/  FMUL R63, R229, R63 ;  /* 0x0000003fe53f7220 */ /* 0x000fe20000400000 */
[----:B------:R-:W-:Y:S01]  /*6b70*/  F2FP.BF16.PACK_AB R95, R95, R158 ;  /* 0x0000009e5f5f723e */ /* 0x000fe200000010ff */
[----:B------:R-:W-:Y:S02]  /*6b80*/  FMUL R62, R229, R62 ;  /* 0x0000003ee53e7220 */ /* 0x000fe40000400000 */
[C---:B------:R-:W-:Y:S01]  /*6b90*/  FMUL R159, R234.reuse, R93 ;  /* 0x0000005dea9f7220 */ /* 0x040fe20000400000 */
[----:B------:R-:W-:Y:S01]  /*6ba0*/  FSEL R93, RZ, -23, P1 ;  /* 0xc1b80000ff5d7808 */ /* 0x000fe20000800000 */
[C---:B------:R-:W-:Y:S01]  /*6bb0*/  FMUL R231, R234.reuse, R96 ;  /* 0x00000060eae77220 */ /* 0x040fe20000400000 */
[----:B------:R-:W-:Y:S01]  /*6bc0*/  FSETP.NEU.AND P1, PT, R67, RZ, PT ;  /* 0x000000ff4300720b */ /* 0x000fe20003f2d000 */
[----:B------:R-:W-:Y:S01]  /*6bd0*/  FMUL R229, R234, R61 ;  /* 0x0000003deae57220 */ /* 0x000fe20000400000 */
[----:B------:R-:W-:Y:S01]  /*6be0*/  IADD3 R61, R66, -0x3f3504f3, RZ ;  /* 0xc0cafb0d423d7810 */ /* 0x000fe20007ffe0ff */
[----:B------:R-:W-:-:S02]  /*6bf0*/  FMUL R233, R234, R60 ;  /* 0x0000003ceae97220 */ /* 0x000fc40000400000 */
[C---:B------:R-:W-:Y:S01]  /*6c00*/  FMUL R232, R234.reuse, R57 ;  /* 0x00000039eae87220 */ /* 0x040fe20000400000 */
[----:B------:R-:W-:Y:S01]  /*6c10*/  LOP3.LUT R61, R61, 0xff800000, RZ, 0xc0, !PT ;  /* 0xff8000003d3d7812 */ /* 0x000fe200078ec0ff */
[----:B------:R-:W-:Y:S02]  /*6c20*/  FMUL R234, R234, R56 ;  /* 0x00000038eaea7220 */ /* 0x000fe40000400000 */
[----:B--2---:R-:W-:Y:S01]  /*6c30*/  FFMA.FTZ R60, R236, 1.1920928955078125e-07, R235 ;  /* 0x34000000ec3c7823 */ /* 0x004fe200000100eb */
[----:B------:R2:W-:Y:S01]  /*6c40*/  I2F R238, R61 ;  /* 0x0000003d00ee7306 */ /* 0x0005e20000201400 */
[C---:B0-----:R-:W-:Y:S02]  /*6c50*/  FMUL R96, R97.reuse, R55 ;  /* 0x0000003761607220 */ /* 0x041fe40000400000 */
[C---:B------:R-:W-:Y:S02]  /*6c60*/  FMUL R56, R97.reuse, R47 ;  /* 0x0000002f61387220 */ /* 0x040fe40000400000 */
[----:B------:R-:W-:-:S02]  /*6c70*/  FMUL R235, R97, R46 ;  /* 0x0000002e61eb7220 */ /* 0x000fc40000400000 */
[C---:B------:R-:W-:Y:S02]  /*6c80*/  FMUL R57, R97.reuse, R43 ;  /* 0x0000002b61397220 */ /* 0x040fe40000400000 */
[C---:B------:R-:W-:Y:S01]  /*6c90*/  FMUL R236, R97.reuse, R42 ;  /* 0x0000002a61ec7220 */ /* 0x040fe20000400000 */
[----:B------:R-:W-:Y:S01]  /*6ca0*/  FSEL R42, RZ, -23, P5 ;  /* 0xc1b80000ff2a7808 */ /* 0x000fe20002800000 */
[C---:B------:R-:W-:Y:S01]  /*6cb0*/  FMUL R54, R97.reuse, R54 ;  /* 0x0000003661367220 */ /* 0x040fe20000400000 */
[----:B--2---:R-:W-:Y:S01]  /*6cc0*/  IADD3 R61, R66, -R61, RZ ;  /* 0x8000003d423d7210 */ /* 0x004fe20007ffe0ff */
[----:B------:R-:W-:Y:S01]  /*6cd0*/  FMUL R227, R97, R51 ;  /* 0x0000003361e37220 */ /* 0x000fe20000400000 */
[----:B------:R-:W-:Y:S01]  /*6ce0*/  ISETP.GE.U32.AND P5, PT, R65, 0x7f800000, PT ;  /* 0x7f8000004100780c */ /* 0x000fe20003fa6070 */
[----:B------:R-:W-:Y:S01]  /*6cf0*/  FMUL R55, R97, R50 ;  /* 0x0000003261377220 */ /* 0x000fe20000400000 */
[----:B------:R-:W-:Y:S01]  /*6d00*/  IADD3 R97, R92, -0x3f3504f3, RZ ;  /* 0xc0cafb0d5c617810 */ /* 0x000fe20007ffe0ff */
[----:B------:R-:W-:Y:S01]  /*6d10*/  @P3 FMUL R41, R41, 0.25 ;  /* 0x3e80000029293820 */ /* 0x000fe20000400000 */
[----:B------:R-:W-:Y:S01]  /*6d20*/  F2FP.BF16.PACK_AB R51, R235, R236 ;  /* 0x000000eceb33723e */ /* 0x000fe200000010ff */
[----:B------:R-:W-:Y:S01]  /*6d30*/  @P3 FMUL R40, R40, 0.25 ;  /* 0x3e80000028283820 */ /* 0x000fe20000400000 */
[----:B------:R-:W-:Y:S01]  /*6d40*/  LOP3.LUT R97, R97, 0xff800000, RZ, 0xc0, !PT ;  /* 0xff80000061617812 */ /* 0x000fe200078ec0ff */
[----:B------:R-:W-:Y:S01]  /*6d50*/  @P3 FMUL R44, R44, 0.25 ;  /* 0x3e8000002c2c3820 */ /* 0x000fe20000400000 */
[----:B------:R-:W-:Y:S01]  /*6d60*/  F2FP.BF16.PACK_AB R50, R54, R55 ;  /* 0x000000373632723e */ /* 0x000fe200000010ff */
[----:B------:R-:W-:Y:S01]  /*6d70*/  @P3 FMUL R52, R52, 0.25 ;  /* 0x3e80000034343820 */ /* 0x000fe20000400000 */
[----:B------:R-:W0:Y:S01]  /*6d80*/  I2F R43, R97 ;  /* 0x00000061002b7306 */ /* 0x000e220000201400 */
[----:B------:R-:W-:Y:S01]  /*6d90*/  @P3 FMUL R48, R48, 0.25 ;  /* 0x3e80000030303820 */ /* 0x000fe20000400000 */
[----:B------:R-:W-:Y:S01]  /*6da0*/  F2FP.BF16.PACK_AB R55, R156, R157 ;  /* 0x0000009d9c37723e */ /* 0x000fe200000010ff */
[----:B------:R-:W-:Y:S01]  /*6db0*/  @!P6 FMUL R41, R41, 16777216 ;  /* 0x4b8000002929e820 */ /* 0x000fe20000400000 */
[----:B------:R-:W-:Y:S01]  /*6dc0*/  F2FP.BF16.PACK_AB R54, R219, R220 ;  /* 0x000000dcdb36723e */ /* 0x000fe200000010ff */
[----:B------:R-:W-:-:S02]  /*6dd0*/  @P3 FMUL R45, R45, 0.25 ;  /* 0x3e8000002d2d3820 */ /* 0x000fc40000400000 */
[----:B------:R-:W-:Y:S02]  /*6de0*/  @!P6 FMUL R40, R40, 16777216 ;  /* 0x4b8000002828e820 */ /* 0x000fe40000400000 */
[----:B------:R-:W-:Y:S01]  /*6df0*/  @P3 FMUL R53, R53, 0.25 ;  /* 0x3e80000035353820 */ /* 0x000fe20000400000 */
[----:B------:R-:W-:Y:S01]  /*6e00*/  STS.64 [R166+0x300], R54 ;  /* 0x00030036a6007388 */ /* 0x000fe20000000a00 */
[----:B------:R-:W-:Y:S01]  /*6e10*/  @P3 FMUL R49, R49, 0.25 ;  /* 0x3e80000031313820 */ /* 0x000fe20000400000 */
[----:B------:R-:W-:Y:S01]  /*6e20*/  ISETP.GE.U32.AND P3, PT, R80, 0x7f800000, PT ;  /* 0x7f8000005000780c */ /* 0x000fe20003f66070 */
[----:B------:R-:W-:Y:S02]  /*6e30*/  @!P6 FMUL R44, R44, 16777216 ;  /* 0x4b8000002c2ce820 */ /* 0x000fe40000400000 */
[----:B------:R-:W-:Y:S02]  /*6e40*/  @!P6 FMUL R52, R52, 16777216 ;  /* 0x4b8000003434e820 */ /* 0x000fe40000400000 */
[----:B------:R-:W-:-:S02]  /*6e50*/  @!P6 FMUL R48, R48, 16777216 ;  /* 0x4b8000003030e820 */ /* 0x000fc40000400000 */
[----:B-1----:R-:W-:Y:S02]  /*6e60*/  FMUL R46, R225, R41 ;  /* 0x00000029e12e7220 */ /* 0x002fe40000400000 */
[----:B------:R-:W-:Y:S02]  /*6e70*/  @!P6 FMUL R45, R45, 16777216 ;  /* 0x4b8000002d2de820 */ /* 0x000fe40000400000 */
[----:B------:R-:W-:Y:S02]  /*6e80*/  FMUL R41, R225, R40 ;  /* 0x00000028e1297220 */ /* 0x000fe40000400000 */
[----:B------:R-:W-:Y:S02]  /*6e90*/  @!P6 FMUL R53, R53, 16777216 ;  /* 0x4b8000003535e820 */ /* 0x000fe40000400000 */
[----:B------:R-:W-:Y:S02]  /*6ea0*/  @!P6 FMUL R49, R49, 16777216 ;  /* 0x4b8000003131e820 */ /* 0x000fe40000400000 */
[----:B------:R-:W-:-:S02]  /*6eb0*/  FMUL R44, R225, R44 ;  /* 0x0000002ce12c7220 */ /* 0x000fc40000400000 */
[C---:B------:R-:W-:Y:S01]  /*6ec0*/  FMUL R40, R225.reuse, R52 ;  /* 0x00000034e1287220 */ /* 0x040fe20000400000 */
[----:B------:R-:W-:Y:S01]  /*6ed0*/  F2FP.BF16.PACK_AB R52, R96, R227 ;  /* 0x000000e36034723e */ /* 0x000fe200000010ff */
[C---:B------:R-:W-:Y:S01]  /*6ee0*/  FMUL R47, R225.reuse, R48 ;  /* 0x00000030e12f7220 */ /* 0x040fe20000400000 */
[----:B------:R-:W-:Y:S01]  /*6ef0*/  F2FP.BF16.PACK_AB R41, R44, R41 ;  /* 0x000000292c29723e */ /* 0x000fe200000010ff */
[----:B------:R-:W-:Y:S01]  /*6f00*/  FMUL R45, R225, R45 ;  /* 0x0000002de12d7220 */ /* 0x000fe20000400000 */
[----:B------:R-:W-:Y:S01]  /*6f10*/  F2FP.BF16.PACK_AB R44, R233, R234 ;  /* 0x000000eae92c723e */ /* 0x000fe200000010ff */
[C---:B------:R-:W-:Y:S01]  /*6f20*/  FMUL R53, R225.reuse, R53 ;  /* 0x00000035e1357220 */ /* 0x040fe20000400000 */
[----:B------:R-:W-:Y:S01]  /*6f30*/  F2FP.BF16.PACK_AB R40, R40, R47 ;  /* 0x0000002f2828723e */ /* 0x000fe200000010ff */
[----:B------:R-:W-:Y:S01]  /*6f40*/  FMUL R48, R225, R49 ;  /* 0x00000031e1307220 */ /* 0x000fe20000400000 */
[----:B------:R-:W-:Y:S01]  /*6f50*/  F2FP.BF16.PACK_AB R47, R159, R228 ;  /* 0x000000e49f2f723e */ /* 0x000fe200000010ff */
[----:B0-----:R-:W-:Y:S01]  /*6f60*/  FFMA.FTZ R225, R43, 1.1920928955078125e-07, R42 ;  /* 0x340000002be17823 */ /* 0x001fe2000001002a */
[----:B------:R-:W-:Y:S01]  /*6f70*/  F2FP.BF16.PACK_AB R43, R45, R46 ;  /* 0x0000002e2d2b723e */ /* 0x000fe200000010ff */
[----:B------:R0:W-:Y:S01]  /*6f80*/  STS.64 [R166], R40 ;  /* 0x00000028a6007388 */ /* 0x0001e20000000a00 */
[----:B------:R-:W-:Y:S01]  /*6f90*/  F2FP.BF16.PACK_AB R42, R53, R48 ;  /* 0x00000030352a723e */ /* 0x000fe200000010ff */
[----:B------:R-:W-:Y:S01]  /*6fa0*/  IMAD.MOV.U32 R3, RZ, RZ, 0x3dc6b27f ;  /* 0x3dc6b27fff037424 */ /* 0x000fe200078e00ff */
[----:B------:R-:W-:Y:S01]  /*6fb0*/  F2FP.BF16.PACK_AB R46, R229, R232 ;  /* 0x000000e8e52e723e */ /* 0x000fe200000010ff */
[----:B------:R-:W-:Y:S01]  /*6fc0*/  IMAD.IADD R82, R79, 0x1, -R82 ;  /* 0x000000014f527824 */ /* 0x000fe200078e0a52 */
[----:B------:R-:W-:Y:S01]  /*6fd0*/  F2FP.BF16.PACK_AB R53, R56, R57 ;  /* 0x000000393835723e */ /* 0x000fe200000010ff */
[----:B------:R-:W-:Y:S01]  /*6fe0*/  FADD R70, R70, -1 ;  /* 0xbf80000046467421 */ /* 0x000fe20000000000 */
[----:B------:R-:W-:Y:S01]  /*6ff0*/  F2FP.BF16.PACK_AB R45, R230, R231 ;  /* 0x000000e7e62d723e */ /* 0x000fe200000010ff */
[----:B------:R1:W-:Y:S01]  /*7000*/  STS.64 [R166+0x200], R42 ;  /* 0x0002002aa6007388 */ /* 0x0003e20000000a00 */
[----:B------:R-:W-:Y:S01]  /*7010*/  F2FP.BF16.PACK_AB R49, R222, R221 ;  /* 0x000000ddde31723e */ /* 0x000fe200000010ff */
[----:B------:R-:W-:Y:S01]  /*7020*/  FADD R82, R82, -1 ;  /* 0xbf80000052527421 */ /* 0x000fe20000000000 */
[----:B------:R-:W-:Y:S01]  /*7030*/  F2FP.BF16.PACK_AB R48, R223, R226 ;  /* 0x000000e2df30723e */ /* 0x000fe200000010ff */
[----:B------:R2:W-:Y:S01]  /*7040*/  STS.64 [R166+0x280], R46 ;  /* 0x0002802ea6007388 */ /* 0x0005e20000000a00 */
[----:B0-----:R-:W-:Y:S01]  /*7050*/  F2FP.BF16.PACK_AB R41, R153, R154 ;  /* 0x0000009a9929723e */ /* 0x001fe200000010ff */
[----:B------:R-:W-:Y:S01]  /*7060*/  FADD R100, R100, -1 ;  /* 0xbf80000064647421 */ /* 0x000fe20000000000 */
[----:B------:R-:W-:Y:S01]  /*7070*/  F2FP.BF16.PACK_AB R40, R91, R102 ;  /* 0x000000665b28723e */ /* 0x000fe200000010ff */
[----:B------:R0:W-:Y:S01]  /*7080*/  STS.64 [R166+0x80], R44 ;  /* 0x0000802ca6007388 */ /* 0x0001e20000000a00 */
[----:B------:R-:W-:Y:S01]  /*7090*/  F2FP.BF16.PACK_AB R57, R217, R218 ;  /* 0x000000dad939723e */ /* 0x000fe200000010ff */
[----:B------:R-:W-:Y:S01]  /*70a0*/  FADD R224, R224, -1 ;  /* 0xbf800000e0e07421 */ /* 0x000fe20000000000 */
[----:B------:R-:W-:Y:S01]  /*70b0*/  F2FP.BF16.PACK_AB R56, R155, R216 ;  /* 0x000000d89b38723e */ /* 0x000fe200000010ff */
[----:B------:R3:W-:Y:S01]  /*70c0*/  STS.64 [R166+0x380], R40 ;  /* 0x00038028a6007388 */ /* 0x0007e20000000a00 */
[----:B------:R-:W-:Y:S01]  /*70d0*/  LOP3.LUT R91, R166, 0x10, RZ, 0x3c, !PT ;  /* 0x00000010a65b7812 */ /* 0x000fe200078e3cff */
[----:B------:R-:W-:Y:S01]  /*70e0*/  IMAD.IADD R152, R103, 0x1, -R152 ;  /* 0x0000000167987824 */ /* 0x000fe200078e0a98 */
[----:B-1----:R-:W-:Y:S01]  /*70f0*/  F2FP.BF16.PACK_AB R43, R94, R99 ;  /* 0x000000635e2b723e */ /* 0x002fe200000010ff */
[----:B------:R-:W-:Y:S01]  /*7100*/  STS.64 [R166+0x100], R48 ;  /* 0x00010030a6007388 */ /* 0x000fe20000000a00 */
[----:B------:R-:W-:Y:S01]  /*7110*/  F2FP.BF16.PACK_AB R42, R62, R59 ;  /* 0x0000003b3e2a723e */ /* 0x000fe200000010ff */
[----:B------:R-:W-:Y:S01]  /*7120*/  FADD R152, R152, -1 ;  /* 0xbf80000098987421 */ /* 0x000fe20000000000 */
[----:B--2---:R-:W-:Y:S01]  /*7130*/  F2FP.BF16.PACK_AB R47, R73, R78 ;  /* 0x0000004e492f723e */ /* 0x004fe200000010ff */
[----:B------:R1:W-:Y:S01]  /*7140*/  STS.64 [R166+0x180], R56 ;  /* 0x00018038a6007388 */ /* 0x0003e20000000a00 */
[----:B------:R-:W-:Y:S01]  /*7150*/  F2FP.BF16.PACK_AB R46, R71, R76 ;  /* 0x0000004c472e723e */ /* 0x000fe200000010ff */
[----:B------:R-:W-:Y:S01]  /*7160*/  IMAD.IADD R97, R92, 0x1, -R97 ;  /* 0x000000015c617824 */ /* 0x000fe200078e0a61 */
[----:B0-----:R-:W-:Y:S01]  /*7170*/  F2FP.BF16.PACK_AB R45, R83, R88 ;  /* 0x00000058532d723e */ /* 0x001fe200000010ff */
[----:B---3--:R-:W-:Y:S01]  /*7180*/  FFMA.FTZ R41, R70, R3, -0.16845393180847167969 ;  /* 0xbe2c7f3046297423 */ /* 0x008fe20000010003 */
[----:B------:R0:W-:Y:S01]  /*7190*/  STS.64 [R91+0x2080], R42 ;  /* 0x0020802a5b007388 */ /* 0x0001e20000000a00 */
[----:B------:R-:W-:Y:S01]  /*71a0*/  F2FP.BF16.PACK_AB R44, R81, R86 ;  /* 0x00000056512c723e */ /* 0x000fe200000010ff */
[----:B------:R-:W-:Y:S01]  /*71b0*/  FADD R40, R75, -1 ;  /* 0xbf8000004b287421 */ /* 0x000fe20000000000 */
[----:B------:R-:W-:Y:S01]  /*71c0*/  F2FP.BF16.PACK_AB R94, R63, R98 ;  /* 0x000000623f5e723e */ /* 0x000fe200000010ff */
[----:B------:R2:W-:Y:S01]  /*71d0*/  STS.64 [R91+0x2180], R46 ;  /* 0x0021802e5b007388 */ /* 0x0005e20000000a00 */
[----:B------:R-:W-:Y:S01]  /*71e0*/  F2FP.BF16.PACK_AB R73, R74, R69 ;  /* 0x000000454a49723e */ /* 0x000fe200000010ff */
[----:B------:R-:W-:Y:S01]  /*71f0*/  FFMA.FTZ R93, R238, 1.1920928955078125e-07, R93 ;  /* 0x34000000ee5d7823 */ /* 0x000fe2000001005d */
[----:B------:R-:W-:Y:S01]  /*7200*/  LOP3.LUT R69, R169, 0x8, RZ, 0x3c, !PT ;  /* 0x00000008a9457812 */ /* 0x000fe200078e3cff */
[----:B------:R3:W-:Y:S01]  /*7210*/  STS.64 [R91+0x2300], R44 ;  /* 0x0023002c5b007388 */ /* 0x0007e20000000a00 */
[----:B-1----:R-:W-:Y:S01]  /*7220*/  FADD R56, R97, -1 ;  /* 0xbf80000061387421 */ /* 0x002fe20000000000 */
[----:B------:R-:W-:Y:S01]  /*7230*/  LOP3.LUT R76, R169, 0x10, RZ, 0x3c, !PT ;  /* 0x00000010a94c7812 */ /* 0x000fe200078e3cff */
[----:B0-----:R-:W-:Y:S01]  /*7240*/  FFMA.FTZ R43, R82, R3, -0.16845393180847167969 ;  /* 0xbe2c7f30522b7423 */ /* 0x001fe20000010003 */
[----:B------:R0:W-:Y:S01]  /*7250*/  STS.64 [R91+0x2000], R50 ;  /* 0x002000325b007388 */ /* 0x0001e20000000a00 */
[----:B------:R-:W-:Y:S01]  /*7260*/  @P4 MOV R42, 0x7f800000 ;  /* 0x7f800000002a4802 */ /* 0x000fe20000000f00 */
[----:B--2---:R-:W-:-:S02]  /*7270*/  FFMA.FTZ R47, R70, R41, 0.1716887056827545166 ;  /* 0x3e2fcf2a462f7423 */ /* 0x004fc40000010029 */
[----:B------:R1:W-:Y:S01]  /*7280*/  STS.64 [R91+0x2200], R52 ;  /* 0x002200345b007388 */ /* 0x0003e20000000a00 */
[----:B------:R-:W-:Y:S01]  /*7290*/  FFMA.FTZ R41, R100, R3, -0.16845393180847167969 ;  /* 0xbe2c7f3064297423 */ /* 0x000fe20000010003 */
[----:B------:R-:W-:Y:S01]  /*72a0*/  LOP3.LUT R78, R169, 0x18, RZ, 0x3c, !PT ;  /* 0x00000018a94e7812 */ /* 0x000fe200078e3cff */
[----:B------:R-:W-:Y:S01]  /*72b0*/  FFMA.FTZ R43, R82, R43, 0.1716887056827545166 ;  /* 0x3e2fcf2a522b7423 */ /* 0x000fe2000001002b */
[----:B------:R-:W-:Y:S01]  /*72c0*/  STS.64 [R91+0x2280], R94 ;  /* 0x0022805e5b007388 */ /* 0x000fe20000000a00 */
[----:B------:R-:W-:Y:S02]  /*72d0*/  FFMA.FTZ R41, R100, R41, 0.1716887056827545166 ;  /* 0x3e2fcf2a64297423 */ /* 0x000fe40000010029 */
[----:B------:R-:W-:Y:S01]  /*72e0*/  FFMA.FTZ R43, R82, R43, -0.17900948226451873779 ;  /* 0xbe374e43522b7423 */ /* 0x000fe2000001002b */
[----:B------:R-:W-:Y:S01]  /*72f0*/  STS.64 [R91+0x2100], R84 ;  /* 0x002100545b007388 */ /* 0x000fe20000000a00 */
[----:B------:R-:W-:Y:S02]  /*7300*/  FFMA.FTZ R41, R100, R41, -0.17900948226451873779 ;  /* 0xbe374e4364297423 */ /* 0x000fe40000010029 */
[----:B------:R-:W-:Y:S01]  /*7310*/  FFMA.FTZ R43, R82, R43, 0.20512372255325317383 ;  /* 0x3e520bf4522b7423 */ /* 0x000fe2000001002b */
[----:B------:R-:W-:Y:S01]  /*7320*/  STS.64 [R91+0x2380], R72 ;  /* 0x002380485b007388 */ /* 0x000fe20000000a00 */
[----:B------:R-:W-:-:S02]  /*7330*/  FFMA.FTZ R41, R100, R41, 0.20512372255325317383 ;  /* 0x3e520bf464297423 */ /* 0x000fc40000010029 */
[----:B------:R-:W-:Y:S01]  /*7340*/  FFMA.FTZ R43, R82, R43, -0.24046532809734344482 ;  /* 0xbe763c8b522b7423 */ /* 0x000fe2000001002b */
[----:B------:R-:W-:Y:S01]  /*7350*/  BAR.SYNC.DEFER_BLOCKING 0x0 ;  /* 0x0000000000007b1d */ /* 0x000fe20000010000 */
[----:B------:R-:W-:Y:S02]  /*7360*/  FFMA.FTZ R41, R100, R41, -0.24046532809734344482 ;  /* 0xbe763c8b64297423 */ /* 0x000fe40000010029 */
[----:B------:R-:W-:Y:S02]  /*7370*/  FFMA.FTZ R43, R82, R43, 0.28857114911079406738 ;  /* 0x3e93bf99522b7423 */ /* 0x000fe4000001002b */
[----:B---3--:R-:W-:Y:S02]  /*7380*/  FFMA.FTZ R45, R40, R3, -0.16845393180847167969 ;  /* 0xbe2c7f30282d7423 */ /* 0x008fe40000010003 */
[----:B------:R-:W-:Y:S02]  /*7390*/  FFMA.FTZ R41, R100, R41, 0.28857114911079406738 ;  /* 0x3e93bf9964297423 */ /* 0x000fe40000010029 */
[----:B------:R-:W-:-:S02]  /*73a0*/  FFMA.FTZ R43, R82, R43, -0.36067417263984680176 ;  /* 0xbeb8aa49522b7423 */ /* 0x000fc4000001002b */
[----:B------:R-:W-:Y:S02]  /*73b0*/  FFMA.FTZ R45, R40, R45, 0.1716887056827545166 ;  /* 0x3e2fcf2a282d7423 */ /* 0x000fe4000001002d */
[----:B------:R-:W-:Y:S02]  /*73c0*/  FFMA.FTZ R41, R100, R41, -0.36067417263984680176 ;  /* 0xbeb8aa4964297423 */ /* 0x000fe40000010029 */
[----:B------:R-:W-:Y:S02]  /*73d0*/  FFMA.FTZ R43, R82, R43, 0.48089820146560668945 ;  /* 0x3ef6384a522b7423 */ /* 0x000fe4000001002b */
[----:B------:R-:W-:Y:S02]  /*73e0*/  FFMA.FTZ R45, R40, R45, -0.17900948226451873779 ;  /* 0xbe374e43282d7423 */ /* 0x000fe4000001002d */
[----:B------:R-:W-:Y:S02]  /*73f0*/  FFMA.FTZ R41, R100, R41, 0.48089820146560668945 ;  /* 0x3ef6384a64297423 */ /* 0x000fe40000010029 */
[----:B------:R-:W-:-:S02]  /*7400*/  FFMA.FTZ R43, R82, R43, -0.72134751081466674805 ;  /* 0xbf38aa3b522b7423 */ /* 0x000fc4000001002b */
[----:B------:R-:W-:Y:S01]  /*7410*/  FFMA.FTZ R45, R40, R45, 0.20512372255325317383 ;  /* 0x3e520bf4282d7423 */ /* 0x000fe2000001002d */
[----:B------:R-:W-:Y:S01]  /*7420*/  LDS.64 R72, [R69+0xc00] ;  /* 0x000c000045487984 */ /* 0x000fe20000000a00 */
[----:B------:R-:W-:Y:S02]  /*7430*/  FFMA.FTZ R41, R100, R41, -0.72134751081466674805 ;  /* 0xbf38aa3b64297423 */ /* 0x000fe40000010029 */
[----:B------:R-:W-:Y:S01]  /*7440*/  FMUL R43, R82, R43 ;  /* 0x0000002b522b7220 */ /* 0x000fe20000400000 */
[----:B------:R-:W-:Y:S01]  /*7450*/  LDS.64 R74, [R76+0xc00] ;  /* 0x000c00004c4a7984 */ /* 0x000fe20000000a00 */
[----:B------:R-:W-:Y:S02]  /*7460*/  FFMA.FTZ R45, R40, R45, -0.24046532809734344482 ;  /* 0xbe763c8b282d7423 */ /* 0x000fe4000001002d */
[----:B------:R-:W-:Y:S02]  /*7470*/  FMUL R41, R100, R41 ;  /* 0x0000002964297220 */ /* 0x000fe40000400000 */
[----:B------:R-:W-:-:S02]  /*7480*/  FMUL R43, R82, R43 ;  /* 0x0000002b522b7220 */ /* 0x000fc40000400000 */
[----:B------:R-:W-:Y:S02]  /*7490*/  FFMA.FTZ R45, R40, R45, 0.28857114911079406738 ;  /* 0x3e93bf99282d7423 */ /* 0x000fe4000001002d */
[----:B------:R-:W-:Y:S02]  /*74a0*/  FMUL R41, R100, R41 ;  /* 0x0000002964297220 */ /* 0x000fe40000400000 */
[----:B------:R-:W-:Y:S02]  /*74b0*/  FFMA.FTZ R82, R82, 1.4426950216293334961, R43 ;  /* 0x3fb8aa3b52527823 */ /* 0x000fe4000001002b */
[----:B------:R-:W-:Y:S02]  /*74c0*/  FFMA.FTZ R45, R40, R45, -0.36067417263984680176 ;  /* 0xbeb8aa49282d7423 */ /* 0x000fe4000001002d */
[----:B------:R-:W-:Y:S02]  /*74d0*/  FFMA.FTZ R43, R100, 1.4426950216293334961, R41 ;  /* 0x3fb8aa3b642b7823 */ /* 0x000fe40000010029 */
[----:B------:R-:W-:-:S02]  /*74e0*/  FFMA.FTZ R41, R224, R3, -0.16845393180847167969 ;  /* 0xbe2c7f30e0297423 */ /* 0x000fc40000010003 */
[----:B------:R-:W-:Y:S02]  /*74f0*/  FFMA.FTZ R47, R70, R47, -0.17900948226451873779 ;  /* 0xbe374e43462f7423 */ /* 0x000fe4000001002f */
[----:B------:R-:W-:Y:S02]  /*7500*/  FFMA.FTZ R45, R40, R45, 0.48089820146560668945 ;  /* 0x3ef6384a282d7423 */ /* 0x000fe4000001002d */
[----:B------:R-:W-:Y:S02]  /*7510*/  FFMA.FTZ R41, R224, R41, 0.1716887056827545166 ;  /* 0x3e2fcf2ae0297423 */ /* 0x000fe40000010029 */
[----:B------:R-:W-:Y:S02]  /*7520*/  FFMA.FTZ R47, R70, R47, 0.20512372255325317383 ;  /* 0x3e520bf4462f7423 */ /* 0x000fe4000001002f */
[----:B------:R-:W-:Y:S02]  /*7530*/  FFMA.FTZ R45, R40, R45, -0.72134751081466674805 ;  /* 0xbf38aa3b282d7423 */ /* 0x000fe4000001002d */
[----:B------:R-:W-:-:S02]  /*7540*/  FFMA.FTZ R41, R224, R41, -0.17900948226451873779 ;  /* 0xbe374e43e0297423 */ /* 0x000fc40000010029 */
[----:B------:R-:W-:Y:S02]  /*7550*/  FFMA.FTZ R47, R70, R47, -0.24046532809734344482 ;  /* 0xbe763c8b462f7423 */ /* 0x000fe4000001002f */
[----:B------:R-:W-:Y:S02]  /*7560*/  FMUL R45, R40, R45 ;  /* 0x0000002d282d7220 */ /* 0x000fe40000400000 */
[----:B------:R-:W-:Y:S02]  /*7570*/  FFMA.FTZ R41, R224, R41, 0.20512372255325317383 ;  /* 0x3e520bf4e0297423 */ /* 0x000fe40000010029 */
[----:B------:R-:W-:Y:S02]  /*7580*/  FFMA.FTZ R47, R70, R47, 0.28857114911079406738 ;  /* 0x3e93bf99462f7423 */ /* 0x000fe4000001002f */
[----:B------:R-:W-:Y:S02]  /*7590*/  FMUL R45, R40, R45 ;  /* 0x0000002d282d7220 */ /* 0x000fe40000400000 */
[----:B------:R-:W-:-:S02]  /*75a0*/  FFMA.FTZ R41, R224, R41, -0.24046532809734344482 ;  /* 0xbe763c8be0297423 */ /* 0x000fc40000010029 */
[----:B------:R-:W-:Y:S02]  /*75b0*/  FFMA.FTZ R47, R70, R47, -0.36067417263984680176 ;  /* 0xbeb8aa49462f7423 */ /* 0x000fe4000001002f */
[----:B------:R-:W-:Y:S02]  /*75c0*/  FFMA.FTZ R40, R40, 1.4426950216293334961, R45 ;  /* 0x3fb8aa3b28287823 */ /* 0x000fe4000001002d */
[----:B------:R-:W-:Y:S02]  /*75d0*/  FFMA.FTZ R45, R152, R3, -0.16845393180847167969 ;  /* 0xbe2c7f30982d7423 */ /* 0x000fe40000010003 */
[----:B------:R-:W-:Y:S02]  /*75e0*/  FFMA.FTZ R41, R224, R41, 0.28857114911079406738 ;  /* 0x3e93bf99e0297423 */ /* 0x000fe40000010029 */
[----:B------:R-:W-:Y:S02]  /*75f0*/  FFMA.FTZ R47, R70, R47, 0.48089820146560668945 ;  /* 0x3ef6384a462f7423 */ /* 0x000fe4000001002f */
[----:B------:R-:W-:-:S02]  /*7600*/  FFMA.FTZ R45, R152, R45, 0.1716887056827545166 ;  /* 0x3e2fcf2a982d7423 */ /* 0x000fc4000001002d */
[----:B------:R-:W-:Y:S02]  /*7610*/  FFMA.FTZ R41, R224, R41, -0.36067417263984680176 ;  /* 0xbeb8aa49e0297423 */ /* 0x000fe40000010029 */
[----:B------:R-:W-:Y:S02]  /*7620*/  FFMA.FTZ R47, R70, R47, -0.72134751081466674805 ;  /* 0xbf38aa3b462f7423 */ /* 0x000fe4000001002f */
[----:B------:R-:W-:Y:S02]  /*7630*/  FFMA.FTZ R45, R152, R45, -0.17900948226451873779 ;  /* 0xbe374e43982d7423 */ /* 0x000fe4000001002d */
[----:B------:R-:W-:Y:S02]  /*7640*/  FFMA.FTZ R41, R224, R41, 0.48089820146560668945 ;  /* 0x3ef6384ae0297423 */ /* 0x000fe40000010029 */
[----:B------:R-:W-:Y:S02]  /*7650*/  FMUL R47, R70, R47 ;  /* 0x0000002f462f7220 */ /* 0x000fe40000400000 */
[----:B------:R-:W-:-:S02]  /*7660*/  FFMA.FTZ R45, R152, R45, 0.20512372255325317383 ;  /* 0x3e520bf4982d7423 */ /* 0x000fc4000001002d */
[----:B------:R-:W-:Y:S02]  /*7670*/  FFMA.FTZ R41, R224, R41, -0.72134751081466674805 ;  /* 0xbf38aa3be0297423 */ /* 0x000fe40000010029 */
[----:B------:R-:W-:Y:S02]  /*7680*/  FMUL R47, R70, R47 ;  /* 0x0000002f462f7220 */ /* 0x000fe40000400000 */
[----:B------:R-:W-:Y:S01]  /*7690*/  FADD R58, R58, R43 ;  /* 0x0000002b3a3a7221 */ /* 0x000fe20000000000 */
[----:B------:R-:W-:Y:S01]  /*76a0*/  @P3 MOV R43, 0x7f800000 ;  /* 0x7f800000002b3802 */ /* 0x000fe20000000f00 */
[----:B------:R-:W-:Y:S02]  /*76b0*/  FFMA.FTZ R45, R152, R45, -0.24046532809734344482 ;  /* 0xbe763c8b982d7423 */ /* 0x000fe4000001002d */
[----:B------:R-:W-:Y:S02]  /*76c0*/  FMUL R41, R224, R41 ;  /* 0x00000029e0297220 */ /* 0x000fe40000400000 */
[----:B------:R-:W-:-:S02]  /*76d0*/  FFMA.FTZ R47, R70, 1.4426950216293334961, R47 ;  /* 0x3fb8aa3b462f7823 */ /* 0x000fc4000001002f */
[----:B------:R-:W-:Y:S02]  /*76e0*/  FADD R77, R77, R40 ;  /* 0x000000284d4d7221 */ /* 0x000fe40000000000 */
[----:B------:R-:W-:Y:S02]  /*76f0*/  FADD R70, R61, -1 ;  /* 0xbf8000003d467421 */ /* 0x000fe40000000000 */
[----:B------:R-:W-:Y:S01]  /*7700*/  @P3 FFMA.FTZ R77, R80, R43, +INF ;  /* 0x7f800000504d3423 */ /* 0x000fe2000001002b */
[----:B------:R-:W-:Y:S01]  /*7710*/  FSETP.NEU.AND P3, PT, R65, RZ, PT ;  /* 0x000000ff4100720b */ /* 0x000fe20003f6d000 */
[----:B------:R-:W-:Y:S02]  /*7720*/  FFMA.FTZ R45, R152, R45, 0.28857114911079406738 ;  /* 0x3e93bf99982d7423 */ /* 0x000fe4000001002d */
[----:B------:R-:W-:Y:S02]  /*7730*/  FMUL R43, R224, R41 ;  /* 0x00000029e02b7220 */ /* 0x000fe40000400000 */
[----:B------:R-:W-:-:S02]  /*7740*/  FADD R68, R68, R47 ;  /* 0x0000002f44447221 */ /* 0x000fc40000000000 */
[-C--:B------:R-:W-:Y:S02]  /*7750*/  FFMA.FTZ R41, R56, R3.reuse, -0.16845393180847167969 ;  /* 0xbe2c7f3038297423 */ /* 0x080fe40000010003 */
[----:B------:R-:W-:Y:S02]  /*7760*/  FFMA.FTZ R47, R70, R3, -0.16845393180847167969 ;  /* 0xbe2c7f30462f7423 */ /* 0x000fe40000010003 */
[----:B------:R-:W-:Y:S02]  /*7770*/  FFMA.FTZ R45, R152, R45, -0.36067417263984680176 ;  /* 0xbeb8aa49982d7423 */ /* 0x000fe4000001002d */
[----:B------:R-:W-:Y:S02]  /*7780*/  FFMA.FTZ R41, R56, R41, 0.1716887056827545166 ;  /* 0x3e2fcf2a38297423 */ /* 0x000fe40000010029 */
[----:B------:R-:W-:Y:S02]  /*7790*/  FFMA.FTZ R47, R70, R47, 0.1716887056827545166 ;  /* 0x3e2fcf2a462f7423 */ /* 0x000fe4000001002f */
[----:B------:R-:W-:-:S02]  /*77a0*/  @P2 IMAD.MOV.U32 R40, RZ, RZ, 0x7f800000 ;  /* 0x7f800000ff282424 */ /* 0x000fc400078e00ff */
[----:B------:R-:W-:Y:S02]  /*77b0*/  FFMA.FTZ R45, R152, R45, 0.48089820146560668945 ;  /* 0x3ef6384a982d7423 */ /* 0x000fe4000001002d */
[----:B------:R-:W-:Y:S02]  /*77c0*/  FFMA.FTZ R41, R56, R41, -0.17900948226451873779 ;  /* 0xbe374e4338297423 */ /* 0x000fe40000010029 */
[----:B------:R-:W-:Y:S02]  /*77d0*/  FFMA.FTZ R47, R70, R47, -0.17900948226451873779 ;  /* 0xbe374e43462f7423 */ /* 0x000fe4000001002f */
[----:B------:R-:W-:Y:S01]  /*77e0*/  @P2 FFMA.FTZ R68, R67, R40, +INF ;  /* 0x7f80000043442423 */ /* 0x000fe20000010028 */
[----:B------:R-:W-:Y:S01]  /*77f0*/  FSETP.NEU.AND P2, PT, R80, RZ, PT ;  /* 0x000000ff5000720b */ /* 0x000fe20003f4d000 */
[----:B------:R-:W-:Y:S02]  /*7800*/  FFMA.FTZ R45, R152, R45, -0.72134751081466674805 ;  /* 0xbf38aa3b982d7423 */ /* 0x000fe4000001002d */
[----:B------:R-:W-:-:S02]  /*7810*/  @P5 IMAD.MOV.U32 R40, RZ, RZ, 0x7f800000 ;  /* 0x7f800000ff285424 */ /* 0x000fc400078e00ff */
[----:B------:R-:W-:Y:S02]  /*7820*/  FFMA.FTZ R41, R56, R41, 0.20512372255325317383 ;  /* 0x3e520bf438297423 */ /* 0x000fe40000010029 */
[----:B------:R-:W-:Y:S02]  /*7830*/  FFMA.FTZ R47, R70, R47, 0.20512372255325317383 ;  /* 0x3e520bf4462f7423 */ /* 0x000fe4000001002f */
[----:B------:R-:W-:Y:S02]  /*7840*/  FMUL R45, R152, R45 ;  /* 0x0000002d982d7220 */ /* 0x000fe40000400000 */
[----:B------:R-:W-:Y:S01]  /*7850*/  @P5 FFMA.FTZ R58, R65, R40, +INF ;  /* 0x7f800000413a5423 */ /* 0x000fe20000010028 */
[----:B------:R-:W-:Y:S01]  /*7860*/  ISETP.GE.U32.AND P5, PT, R103, 0x7f800000, PT ;  /* 0x7f8000006700780c */ /* 0x000fe20003fa6070 */
[----:B------:R-:W-:Y:S02]  /*7870*/  FFMA.FTZ R41, R56, R41, -0.24046532809734344482 ;  /* 0xbe763c8b38297423 */ /* 0x000fe40000010029 */
[----:B------:R-:W-:-:S02]  /*7880*/  FFMA.FTZ R47, R70, R47, -0.24046532809734344482 ;  /* 0xbe763c8b462f7423 */ /* 0x000fc4000001002f */
[----:B------:R-:W-:Y:S02]  /*7890*/  FADD R87, R87, R82 ;  /* 0x0000005257577221 */ /* 0x000fe40000000000 */
[----:B------:R-:W-:Y:S01]  /*78a0*/  @P4 FFMA.FTZ R87, R79, R42, +INF ;  /* 0x7f8000004f574423 */ /* 0x000fe2000001002a */
[----:B------:R-:W-:Y:S01]  /*78b0*/  ISETP.GE.U32.AND P4, PT, R101, 0x7f800000, PT ;  /* 0x7f8000006500780c */ /* 0x000fe20003f86070 */
[----:B------:R-:W-:Y:S02]  /*78c0*/  FMUL R45, R152, R45 ;  /* 0x0000002d982d7220 */ /* 0x000fe40000400000 */
[----:B------:R-:W-:Y:S02]  /*78d0*/  FFMA.FTZ R41, R56, R41, 0.28857114911079406738 ;  /* 0x3e93bf9938297423 */ /* 0x000fe40000010029 */
[----:B------:R-:W-:Y:S02]  /*78e0*/  FFMA.FTZ R47, R70, R47, 0.28857114911079406738 ;  /* 0x3e93bf99462f7423 */ /* 0x000fe4000001002f */
[----:B------:R-:W-:-:S02]  /*78f0*/  FFMA.FTZ R45, R152, 1.4426950216293334961, R45 ;  /* 0x3fb8aa3b982d7823 */ /* 0x000fc4000001002d */
[----:B------:R-:W-:Y:S02]  /*7900*/  FFMA.FTZ R41, R56, R41, -0.36067417263984680176 ;  /* 0xbeb8aa4938297423 */ /* 0x000fe40000010029 */
[----:B------:R-:W-:Y:S02]  /*7910*/  FFMA.FTZ R47, R70, R47, -0.36067417263984680176 ;  /* 0xbeb8aa49462f7423 */ /* 0x000fe4000001002f */
[----:B------:R-:W-:Y:S01]  /*7920*/  FADD R3, R64, R45 ;  /* 0x0000002d40037221 */ /* 0x000fe20000000000 */
[----:B------:R-:W-:Y:S01]  /*7930*/  @P4 MOV R40, 0x7f800000 ;  /* 0x7f80000000284802 */ /* 0x000fe20000000f00 */
[----:B------:R-:W-:Y:S01]  /*7940*/  FFMA.FTZ R45, R56, R41, 0.48089820146560668945 ;  /* 0x3ef6384a382d7423 */ /* 0x000fe20000010029 */
[----:B------:R-:W-:Y:S01]  /*7950*/  LDS.64 R64, [R76+0x800] ;  /* 0x000800004c407984 */ /* 0x000fe20000000a00 */
[----:B------:R-:W-:Y:S02]  /*7960*/  FFMA.FTZ R47, R70, R47, 0.48089820146560668945 ;  /* 0x3ef6384a462f7423 */ /* 0x000fe4000001002f */
[----:B------:R-:W-:-:S02]  /*7970*/  @P5 IMAD.MOV.U32 R42, RZ, RZ, 0x7f800000 ;  /* 0x7f800000ff2a5424 */ /* 0x000fc400078e00ff */
[----:B------:R-:W-:Y:S02]  /*7980*/  FFMA.FTZ R49, R56, R45, -0.72134751081466674805 ;  /* 0xbf38aa3b38317423 */ /* 0x000fe4000001002d */
[----:B------:R-:W-:Y:S01]  /*7990*/  FFMA.FTZ R43, R224, 1.4426950216293334961, R43 ;  /* 0x3fb8aa3be02b7823 */ /* 0x000fe2000001002b */
[----:B------:R-:W2:Y:S01]  /*79a0*/  LDS.64 R44, [R76] ;  /* 0x000000004c2c7984 */ /* 0x000ea20000000a00 */
[----:B0-----:R-:W-:Y:S02]  /*79b0*/  FFMA.FTZ R51, R70, R47, -0.72134751081466674805 ;  /* 0xbf38aa3b46337423 */ /* 0x001fe4000001002f */
[----:B------:R-:W-:Y:S01]  /*79c0*/  @P5 FFMA.FTZ R3, R103, R42, +INF ;  /* 0x7f80000067035423 */ /* 0x000fe2000001002a */
[----:B------:R-:W-:Y:S01]  /*79d0*/  ISETP.GE.U32.AND P5, PT, R66, 0x7f800000, PT ;  /* 0x7f8000004200780c */ /* 0x000fe20003fa6070 */
[----:B-1----:R-:W-:Y:S01]  /*79e0*/  FMUL R53, R56, R49 ;  /* 0x0000003138357220 */ /* 0x002fe20000400000 */
[----:B------:R-:W0:Y:S01]  /*79f0*/  LDS.64 R46, [R78] ;  /* 0x000000004e2e7984 */ /* 0x000e220000000a00 */
[----:B------:R-:W-:-:S02]  /*7a00*/  FADD R59, R60, R43 ;  /* 0x0000002b3c3b7221 */ /* 0x000fc40000000000 */
[----:B------:R-:W-:Y:S01]  /*7a10*/  FMUL R55, R70, R51 ;  /* 0x0000003346377220 */ /* 0x000fe20000400000 */
[----:B------:R-:W-:Y:S01]  /*7a20*/  LDS.64 R42, [R69] ;  /* 0x00000000452a7984 */ /* 0x000fe20000000a00 */
[----:B------:R-:W-:Y:S01]  /*7a30*/  @P4 FFMA.FTZ R59, R101, R40, +INF ;  /* 0x7f800000653b4423 */ /* 0x000fe20000010028 */
[----:B------:R-:W-:Y:S01]  /*7a40*/  ISETP.GE.U32.AND P4, PT, R92, 0x7f800000, PT ;  /* 0x7f8000005c00780c */ /* 0x000fe20003f86070 */
[----:B------:R-:W-:Y:S01]  /*7a50*/  FMUL R57, R56, R53 ;  /* 0x0000003538397220 */ /* 0x000fe20000400000 */
[----:B------:R-:W1:Y:S01]  /*7a60*/  LDS.64 R40, [R169] ;  /* 0x00000000a9287984 */ /* 0x000e620000000a00 */
[----:B------:R-:W-:Y:S02]  /*7a70*/  FMUL R61, R70, R55 ;  /* 0x00000037463d7220 */ /* 0x000fe40000400000 */
[----:B------:R-:W-:Y:S01]  /*7a80*/  FFMA.FTZ R62, R56, 1.4426950216293334961, R57 ;  /* 0x3fb8aa3b383e7823 */ /* 0x000fe20000010039 */
[----:B------:R-:W3:Y:S01]  /*7a90*/  LDS.64 R48, [R169+0x400] ;  /* 0x00040000a9307984 */ /* 0x000ee20000000a00 */
[----:B------:R-:W-:Y:S01]  /*7aa0*/  FFMA.FTZ R70, R70, 1.4426950216293334961, R61 ;  /* 0x3fb8aa3b46467823 */ /* 0x000fe2000001003d */
[----:B------:R-:W-:Y:S01]  /*7ab0*/  @P5 MOV R81, 0x7f800000 ;  /* 0x7f80000000515802 */ /* 0x000fe20000000f00 */
[----:B------:R-:W-:Y:S01]  /*7ac0*/  FADD R225, R225, R62 ;  /* 0x0000003ee1e17221 */ /* 0x000fe20000000000 */
[----:B------:R-:W4:Y:S01]  /*7ad0*/  LDS.64 R50, [R69+0x400] ;  /* 0x0004000045327984 */ /* 0x000f220000000a00 */
[----:B------:R-:W-:-:S02]  /*7ae0*/  FADD R93, R93, R70 ;  /* 0x000000465d5d7221 */ /* 0x000fc40000000000 */
[----:B------:R-:W-:Y:S01]  /*7af0*/  @P5 FFMA.FTZ R93, R66, R81, +INF ;  /* 0x7f800000425d5423 */ /* 0x000fe20000010051 */
[----:B------:R-:W5:Y:S01]  /*7b00*/  LDS.64 R52, [R76+0x400] ;  /* 0x000400004c347984 */ /* 0x000f620000000a00 */
[----:B------:R-:W-:Y:S01]  /*7b10*/  @P4 IMAD.MOV.U32 R67, RZ, RZ, 0x7f800000 ;  /* 0x7f800000ff434424 */ /* 0x000fe200078e00ff */
[C---:B------:R-:W-:Y:S02]  /*7b20*/  FSETP.NEU.AND P5, PT, R92.reuse, RZ, PT ;  /* 0x000000ff5c00720b */ /* 0x040fe40003fad000 */
[----:B------:R-:W5:Y:S01]  /*7b30*/  LDS.64 R54, [R78+0x400] ;  /* 0x000400004e367984 */ /* 0x000f620000000a00 */
[----:B------:R-:W-:Y:S01]  /*7b40*/  @P4 FFMA.FTZ R225, R92, R67, +INF ;  /* 0x7f8000005ce14423 */ /* 0x000fe20000010043 */
[----:B------:R-:W-:Y:S02]  /*7b50*/  FSETP.NEU.AND P4, PT, R101, RZ, PT ;  /* 0x000000ff6500720b */ /* 0x000fe40003f8d000 */
[----:B------:R-:W5:Y:S01]  /*7b60*/  LDS.64 R56, [R169+0x800] ;  /* 0x00080000a9387984 */ /* 0x000f620000000a00 */
[----:B------:R-:W-:-:S02]  /*7b70*/  FSEL R67, R58, -INF , P3 ;  /* 0xff8000003a437808 */ /* 0x000fc40001800000 */
[----:B------:R-:W-:Y:S01]  /*7b80*/  FSEL R58, R59, -INF , P4 ;  /* 0xff8000003b3a7808 */ /* 0x000fe20002000000 */
[----:B------:R-:W5:Y:S01]  /*7b90*/  LDS.64 R60, [R69+0x800] ;  /* 0x00080000453c7984 */ /* 0x000f620000000a00 */
[----:B------:R-:W-:Y:S02]  /*7ba0*/  FSEL R225, R225, -INF , P5 ;  /* 0xff800000e1e17808 */ /* 0x000fe40002800000 */
[----:B------:R-:W-:Y:S01]  /*7bb0*/  FSETP.NEU.AND P5, PT, R66, RZ, PT ;  /* 0x000000ff4200720b */ /* 0x000fe20003fad000 */
[----:B------:R-:W5:Y:S01]  /*7bc0*/  LDS.64 R62, [R78+0x800] ;  /* 0x000800004e3e7984 */ /* 0x000f620000000a00 */
[----:B--2---:R-:W-:Y:S02]  /*7bd0*/  PRMT R94, R45, 0x7632, R94 ;  /* 0x000076322d5e7816 */ /* 0x004fe4000000005e */
[----:B------:R-:W-:Y:S01]  /*7be0*/  FSETP.NEU.AND P4, PT, R103, RZ, PT ;  /* 0x000000ff6700720b */ /* 0x000fe20003f8d000 */
[----:B------:R-:W2:Y:S01]  /*7bf0*/  LDS.64 R70, [R169+0xc00] ;  /* 0x000c0000a9467984 */ /* 0x000ea20000000a00 */
[----:B0-----:R-:W-:-:S02]  /*7c00*/  PRMT R95, R47, 0x7632, R95 ;  /* 0x000076322f5f7816 */ /* 0x001fc4000000005f */
[----:B------:R-:W-:Y:S01]  /*7c10*/  PRMT R102, R65, 0x7632, R102 ;  /* 0x0000763241667816 */ /* 0x000fe20000000066 */
[----:B------:R-:W0:Y:S01]  /*7c20*/  LDS.64 R80, [R78+0xc00] ;  /* 0x000c00004e507984 */ /* 0x000e220000000a00 */
[----:B------:R-:W-:-:S03]  /*7c30*/  FSETP.NEU.AND P3, PT, R79, RZ, PT ;  /* 0x000000ff4f00720b */ /* 0x000fc60003f6d000 */
[----:B-1----:R1:W-:Y:S01]  /*7c40*/  STG.E.U16 [R12.64], R40 ;  /* 0x000000280c007986 */ /* 0x0023e2000c101506 */
[----:B------:R-:W-:Y:S02]  /*7c50*/  PRMT R92, R41, 0x7632, R92 ;  /* 0x00007632295c7816 */ /* 0x000fe4000000005c */
[----:B------:R-:W-:Y:S01]  /*7c60*/  FSEL R87, R87, -INF , P3 ;  /* 0xff80000057577808 */ /* 0x000fe20001800000 */
[----:B------:R5:W-:Y:S01]  /*7c70*/  STG.E.U16 [R14.64], R42 ;  /* 0x0000002a0e007986 */ /* 0x000be2000c101506 */
[----:B---3--:R-:W-:-:S03]  /*7c80*/  PRMT R96, R49, 0x7632, R96 ;  /* 0x0000763231607816 */ /* 0x008fc60000000060 */
[----:B------:R-:W-:Y:S01]  /*7c90*/  STG.E.U16 [R16.64], R44 ;  /* 0x0000002c10007986 */ /* 0x000fe2000c101506 */
[----:B----4-:R-:W-:-:S03]  /*7ca0*/  PRMT R97, R51, 0x7632, R97 ;  /* 0x0000763233617816 */ /* 0x010fc60000000061 */
[----:B------:R3:W-:Y:S01]  /*7cb0*/  STG.E.U16 [R4.64], R46 ;  /* 0x0000002e04007986 */ /* 0x0007e2000c101506 */
[----:B-1----:R-:W-:Y:S01]  /*7cc0*/  PRMT R40, R40, 0x7632, R40 ;  /* 0x0000763228287816 */ /* 0x002fe20000000028 */
[----:B------:R-:W-:Y:S01]  /*7cd0*/  FFMA R12, R225, 0.69314718246459960938, R126 ;  /* 0x3f317218e10c7823 */ /* 0x000fe2000000007e */
[----:B-----5:R-:W-:Y:S01]  /*7ce0*/  PRMT R98, R53, 0x7632, R98 ;  /* 0x0000763235627816 */ /* 0x020fe20000000062 */
[----:B------:R-:W-:Y:S01]  /*7cf0*/  STG.E.U16 [R6.64], R48 ;  /* 0x0000003006007986 */ /* 0x000fe2000c101506 */
[----:B------:R-:W-:Y:S01]  /*7d00*/  PRMT R99, R55, 0x7632, R99 ;  /* 0x0000763237637816 */ /* 0x000fe20000000063 */
[----:B------:R-:W-:Y:S02]  /*7d10*/  FFMA R13, R58, 0.69314718246459960938, R127 ;  /* 0x3f3172183a0d7823 */ /* 0x000fe4000000007f */
[----:B------:R1:W-:Y:S01]  /*7d20*/  STG.E.U16 [R8.64], R50 ;  /* 0x0000003208007986 */ /* 0x0003e2000c101506 */
[----:B------:R-:W-:Y:S01]  /*7d30*/  PRMT R100, R57, 0x7632, R100 ;  /* 0x0000763239647816 */ /* 0x000fe20000000064 */
[----:B------:R-:W-:-:S02]  /*7d40*/  FFMA R14, R67, 0.69314718246459960938, R124 ;  /* 0x3f317218430e7823 */ /* 0x000fc4000000007c */
[----:B------:R4:W-:Y:S01]  /*7d50*/  STG.E.U16 [R10.64], R52 ;  /* 0x000000340a007986 */ /* 0x0009e2000c101506 */
[----:B---3--:R-:W-:Y:S01]  /*7d60*/  PRMT R46, R46, 0x7632, R46 ;  /* 0x000076322e2e7816 */ /* 0x008fe2000000002e */
[----:B------:R-:W-:Y:S01]  /*7d70*/  FFMA R16, R87, 0.69314718246459960938, R122 ;  /* 0x3f31721857107823 */ /* 0x000fe2000000007a */
[----:B------:R-:W-:Y:S01]  /*7d80*/  PRMT R59, R60, 0x7632, R59 ;  /* 0x000076323c3b7816 */ /* 0x000fe2000000003b */
[----:B------:R3:W-:Y:S01]  /*7d90*/  STG.E.U16 [R18.64], R54 ;  /* 0x0000003612007986 */ /* 0x0007e2000c101506 */
[----:B------:R-:W-:Y:S02]  /*7da0*/  PRMT R101, R61, 0x7632, R101 ;  /* 0x000076323d657816 */ /* 0x000fe40000000065 */
[----:B------:R-:W-:Y:S01]  /*7db0*/  PRMT R103, R63, 0x7632, R103 ;  /* 0x000076323f677816 */ /* 0x000fe20000000067 */
[----:B------:R5:W-:Y:S01]  /*7dc0*/  STG.E.U16 [R20.64], R56 ;  /* 0x0000003814007986 */ /* 0x000be2000c101506 */
[----:B-1----:R-:W-:Y:S02]  /*7dd0*/  PRMT R50, R50, 0x7632, R50 ;  /* 0x0000763232327816 */ /* 0x002fe40000000032 */
[----:B--2---:R-:W-:Y:S01]  /*7de0*/  PRMT R66, R70, 0x7632, R66 ;  /* 0x0000763246427816 */ /* 0x004fe20000000042 */
[----:B------:R-:W-:Y:S01]  /*7df0*/  STG.E.U16 [R22.64], R60 ;  /* 0x0000003c16007986 */ /* 0x000fe2000c101506 */
[----:B----4-:R-:W-:-:S02]  /*7e00*/  PRMT R52, R44, 0x7632, R52 ;  /* 0x000076322c347816 */ /* 0x010fc40000000034 */
[----:B0-----:R-:W-:Y:S01]  /*7e10*/  PRMT R69, R80, 0x7632, R69 ;  /* 0x0000763250457816 */ /* 0x001fe20000000045 */
[----:B------:R0:W-:Y:S01]  /*7e20*/  STG.E.U16 [R24.64], R64 ;  /* 0x0000004018007986 */ /* 0x0001e2000c101506 */
[----:B---3--:R-:W-:Y:S02]  /*7e30*/  PRMT R19, R42, 0x7632, R19 ;  /* 0x000076322a137816 */ /* 0x008fe40000000013 */
[----:B------:R-:W-:Y:S01]  /*7e40*/  PRMT R54, R48, 0x7632, R54 ;  /* 0x0000763230367816 */ /* 0x000fe20000000036 */
[----:B------:R1:W-:Y:S01]  /*7e50*/  STG.E.U16 [R26.64], R62 ;  /* 0x0000003e1a007986 */ /* 0x0003e2000c101506 */
[----:B-----5:R-:W-:Y:S02]  /*7e60*/  PRMT R56, R52, 0x7632, R56 ;  /* 0x0000763234387816 */ /* 0x020fe40000000038 */
[----:B------:R-:W-:Y:S01]  /*7e70*/  PRMT R4, R54, 0x7632, R4 ;  /* 0x0000763236047816 */ /* 0x000fe20000000004 */
[----:B------:R-:W-:Y:S01]  /*7e80*/  STG.E.U16 [R28.64], R70 ;  /* 0x000000461c007986 */ /* 0x000fe2000c101506 */
[----:B------:R-:W-:-:S02]  /*7e90*/  PRMT R5, R56, 0x7632, R5 ;  /* 0x0000763238057816 */ /* 0x000fc40000000005 */
[----:B------:R-:W-:Y:S01]  /*7ea0*/  FSEL R6, R3, -INF , P4 ;  /* 0xff80000003067808 */ /* 0x000fe20002000000 */
[----:B------:R2:W-:Y:S01]  /*7eb0*/  STG.E.U16 [R30.64], R72 ;  /* 0x000000481e007986 */ /* 0x0005e2000c101506 */
[----:B0-----:R-:W-:Y:S02]  /*7ec0*/  PRMT R64, R64, 0x7632, R64 ;  /* 0x0000763240407816 */ /* 0x001fe40000000040 */
[----:B------:R-:W-:Y:S01]  /*7ed0*/  FSEL R3, R68, -INF , P1 ;  /* 0xff80000044037808 */ /* 0x000fe20000800000 */
[----:B------:R0:W-:Y:S01]  /*7ee0*/  STG.E.U16 [R32.64], R74 ;  /* 0x0000004a20007986 */ /* 0x0001e2000c101506 */
[----:B-1----:R-:W-:Y:S01]  /*7ef0*/  PRMT R62, R62, 0x7632, R62 ;  /* 0x000076323e3e7816 */ /* 0x002fe2000000003e */
[----:B------:R-:W-:Y:S01]  /*7f00*/  FFMA R15, R6, 0.69314718246459960938, R125 ;  /* 0x3f317218060f7823 */ /* 0x000fe2000000007d */
[----:B------:R-:W-:Y:S01]  /*7f10*/  FSEL R8, R93, -INF , P5 ;  /* 0xff8000005d087808 */ /* 0x000fe20002800000 */
[----:B------:R-:W-:Y:S01]  /*7f20*/  STG.E.U16 [R34.64], R80 ;  /* 0x0000005022007986 */ /* 0x000fe2000c101506 */
[----:B------:R-:W-:-:S03]  /*7f30*/  FFMA R18, R3, 0.69314718246459960938, R120 ;  /* 0x3f31721803127823 */ /* 0x000fc60000000078 */
[----:B------:R-:W-:Y:S01]  /*7f40*/  STG.E.U16 [R36.64], R40 ;  /* 0x0000002824007986 */ /* 0x000fe2000c101506 */
[----:B--2---:R-:W-:-:S03]  /*7f50*/  PRMT R72, R72, 0x7632, R72 ;  /* 0x0000763248487816 */ /* 0x004fc60000000048 */
[----:B------:R1:W-:Y:S01]  /*7f60*/  STG.E.U16 [R38.64], R19 ;  /* 0x0000001326007986 */ /* 0x0003e2000c101506 */
[----:B0-----:R-:W-:-:S03]  /*7f70*/  PRMT R74, R74, 0x7632, R74 ;  /* 0x000076324a4a7816 */ /* 0x001fc6000000004a */
[----:B------:R0:W-:Y:S04]  /*7f80*/  STG.E.U16 [R104.64], R52 ;  /* 0x0000003468007986 */ /* 0x0001e8000c101506 */
[----:B------:R2:W-:Y:S04]  /*7f90*/  STG.E.U16 [R106.64], R46 ;  /* 0x0000002e6a007986 */ /* 0x0005e8000c101506 */
[----:B------:R-:W-:Y:S01]  /*7fa0*/  STG.E.U16 [R108.64], R54 ;  /* 0x000000366c007986 */ /* 0x000fe2000c101506 */
[----:B-1----:R-:W-:-:S03]  /*7fb0*/  FFMA R19, R8, 0.69314718246459960938, R121 ;  /* 0x3f31721808137823 */ /* 0x002fc60000000079 */
[----:B------:R-:W-:Y:S01]  /*7fc0*/  STG.E.U16 [R110.64], R50 ;  /* 0x000000326e007986 */ /* 0x000fe2000c101506 */
[----:B0-----:R-:W-:Y:S02]  /*7fd0*/  PRMT R104, R71, 0x7632, R104 ;  /* 0x0000763247687816 */ /* 0x001fe40000000068 */
[----:B------:R-:W-:Y:S01]  /*7fe0*/  PRMT R105, R73, 0x7632, R105 ;  /* 0x0000763249697816 */ /* 0x000fe20000000069 */
[----:B------:R-:W-:Y:S01]  /*7ff0*/  STG.E.U16 [R112.64], R56 ;  /* 0x0000003870007986 */ /* 0x000fe2000c101506 */
[----:B--2---:R-:W-:Y:S02]  /*8000*/  PRMT R106, R75, 0x7632, R106 ;  /* 0x000076324b6a7816 */ /* 0x004fe4000000006a */
[----:B------:R-:W-:Y:S01]  /*8010*/  PRMT R107, R81, 0x7632, R107 ;  /* 0x00007632516b7816 */ /* 0x000fe2000000006b */
[----:B------:R0:W-:Y:S04]  /*8020*/  STG.E.U16 [R114.64], R4 ;  /* 0x0000000472007986 */ /* 0x0001e8000c101506 */
[----:B------:R-:W-:Y:S04]  /*8030*/  STG.E.U16 [R116.64], R5 ;  /* 0x0000000574007986 */ /* 0x000fe8000c101506 */
[----:B------:R-:W-:Y:S04]  /*8040*/  STG.E.U16 [R118.64], R59 ;  /* 0x0000003b76007986 */ /* 0x000fe8000c101506 */
[----:B------:R-:W-:Y:S01]  /*8050*/  STG.E.U16 [R128.64], R64 ;  /* 0x0000004080007986 */ /* 0x000fe2000c101506 */
[----:B0-----:R-:W-:-:S03]  /*8060*/  PRMT R4, R43, 0x7632, R4 ;  /* 0x000076322b047816 */ /* 0x001fc60000000004 */
[----:B------:R-:W-:Y:S04]  /*8070*/  STG.E.U16 [R130.64], R62 ;  /* 0x0000003e82007986 */ /* 0x000fe8000c101506 */
        /* <DEDUP_REMOVED lines=21> */
[----:B------:R0:W-:Y:S04]  /*81d0*/  STG.E.U16 [R186.64], R4 ;  /* 0x00000004ba007986 */ /* 0x0001e8000c101506 */
[----:B------:R1:W-:Y:S04]  /*81e0*/  STG.E.U16 [R188.64], R94 ;  /* 0x0000005ebc007986 */ /* 0x0003e8000c101506 */
[----:B------:R1:W-:Y:S04]  /*81f0*/  STG.E.U16 [R190.64], R95 ;  /* 0x0000005fbe007986 */ /* 0x0003e8000c101506 */
[----:B------:R1:W-:Y:S01]  /*8200*/  STG.E.U16 [R192.64], R96 ;  /* 0x00000060c0007986 */ /* 0x0003e2000c101506 */
[----:B0-----:R-:W-:-:S03]  /*8210*/  FSEL R4, R77, -INF , P2 ;  /* 0xff8000004d047808 */ /* 0x001fc60001000000 */
[----:B------:R1:W-:Y:S02]  /*8220*/  STG.E.U16 [R194.64], R97 ;  /* 0x00000061c2007986 */ /* 0x0003e4000c101506 */
[----:B------:R-:W-:Y:S02]  /*8230*/  FFMA R17, R4, 0.69314718246459960938, R123 ;  /* 0x3f31721804117823 */ /* 0x000fe4000000007b */
[----:B------:R1:W-:Y:S04]  /*8240*/  STG.E.U16 [R196.64], R98 ;  /* 0x00000062c4007986 */ /* 0x0003e8000c101506 */
        /* <DEDUP_REMOVED lines=9> */
[----:B------:R-:W-:Y:S06]  /*82e0*/  BAR.SYNC.DEFER_BLOCKING 0x0 ;  /* 0x0000000000007b1d */ /* 0x000fec0000010000 */
[----:B------:R1:W-:Y:S04]  /*82f0*/  STS.128 [R168.X4], R12 ;  /* 0x0000000ca8007388 */ /* 0x0003e80000004c00 */
[----:B------:R1:W-:Y:S04]  /*8300*/  STS.128 [R168.X4+0x80], R16 ;  /* 0x00008010a8007388 */ /* 0x0003e80000004c00 */
[----:B------:R-:W-:Y:S06]  /*8310*/  BAR.SYNC.DEFER_BLOCKING 0x0 ;  /* 0x0000000000007b1d */ /* 0x000fec0000010000 */
[----:B------:R-:W-:Y:S05]  /*8320*/  @P0 EXIT ;  /* 0x000000000000094d */ /* 0x000fea0003800000 */
[----:B-1----:R-:W0:Y:S01]  /*8330*/  LDS R5, [R0] ;  /* 0x0000000000057984 */ /* 0x002e220000000800 */
[----:B------:R-:W-:Y:S01]  /*8340*/  IMAD R2, R2, c[0x0][0x1cc], RZ ;  /* 0x0000730002027a24 */ /* 0x000fe200078e02ff */
[C---:B------:R-:W-:Y:S01]  /*8350*/  SHF.L.U32 R6, R167.reuse, 0x2, RZ ;  /* 0x00000002a7067819 */ /* 0x040fe200000006ff */
[----:B------:R-:W-:-:S04]  /*8360*/  IMAD.HI R167, R167, 0x4, RZ ;  /* 0x00000004a7a77827 */ /* 0x000fc800078e02ff */
[C---:B------:R-:W-:Y:S02]  /*8370*/  IMAD.SHL.U32 R3, R2.reuse, 0x4, RZ ;  /* 0x0000000402037824 */ /* 0x040fe400078e00ff */
[----:B------:R-:W-:-:S03]  /*8380*/  IMAD.HI R4, R2, 0x4, RZ ;  /* 0x0000000402047827 */ /* 0x000fc600078e02ff */
[----:B------:R-:W-:-:S04]  /*8390*/  IADD3 R2, P0, P1, R6, c[0x0][0x180], R3 ;  /* 0x0000600006027a10 */ /* 0x000fc8000791e003 */
[----:B------:R-:W-:-:S05]  /*83a0*/  IADD3.X R3, R167, c[0x0][0x184], R4, P0, P1 ;  /* 0x00006100a7037a10 */ /* 0x000fca00007e2404 */
[----:B0-----:R-:W-:Y:S01]  /*83b0*/  STG.E [R2.64], R5 ;  /* 0x0000000502007986 */ /* 0x001fe2000c101906 */
[----:B------:R-:W-:Y:S05]  /*83c0*/  EXIT ;  /* 0x000000000000794d */ /* 0x000fea0003800000 */
.L_x_2:
[----:B------:R-:W-:-:S00]  /*83d0*/  BRA `(.L_x_2) ;  /* 0xfffffff000007947 */ /* 0x000fc0000383ffff */
[----:B------:R-:W-:-:S00]  /*83e0*/  NOP ;  /* 0x0000000000007918 */ /* 0x000fc00000000000 */
        /* <DEDUP_REMOVED lines=9> */
.L_x_3:


//--------------------- .nv.global.init           --------------------------
	.section	.nv.global.init,"aw",@progbits
.nv.global.init:
	.type		_$_str,@object
	.size		_$_str,(.L_0 - _$_str)
_$_str:
        /*0000*/ 	.byte	0x5f, 0x5f, 0x43, 0x55, 0x44, 0x41, 0x5f, 0x46, 0x54, 0x5a, 0x00
.L_0:


//--------------------- .nv.shared.attn_fwd       --------------------------
	.section	.nv.shared.attn_fwd,"aw",@nobits
	.sectionflags	@""
	.align	16
